// auto-generated by cutlass_sweep.conv — config: {"arch": "sm_100", "cluster_m": 2, "cluster_n": 1, "conv_kind": "dgrad", "dtype": "bf16", "ndim": 2, "tile_k": 32, "tile_m": 128, "tile_n": 64}
#include "cutlass/cutlass.h"
#include "cute/tensor.hpp"
#include "cutlass/kernel_hardware_info.hpp"
#include "cutlass/conv/convolution.h"
#include "cutlass/conv/dispatch_policy.hpp"
#include "cutlass/conv/collective/collective_builder.hpp"
#include "cutlass/conv/kernel/conv_universal.hpp"
#include "cutlass/conv/device/conv_universal_adapter.hpp"
#include "cutlass/epilogue/collective/collective_builder.hpp"

using namespace cute;
using Elem = cutlass::bfloat16_t;
using Acc  = float;
using LayoutAB = cutlass::layout::TensorNHWC;
using LayoutC  = cutlass::layout::TensorNHWC;
constexpr auto ConvOp = cutlass::conv::Operator::kDgrad;
using TileShape    = Shape<_128, _64, Shape<_32>>;
using ClusterShape = Shape<_2, _1, _1>;

using CollectiveEpilogue = typename cutlass::epilogue::collective::CollectiveBuilder<
    cutlass::arch::Sm100, cutlass::arch::OpClassTensorOp,
    TileShape, ClusterShape,
    cutlass::epilogue::collective::EpilogueTileAuto,
    Acc, Acc,
    Elem, LayoutC, 128 / cutlass::sizeof_bits<Elem>::value,
    Elem, LayoutC, 128 / cutlass::sizeof_bits<Elem>::value,
    cutlass::epilogue::collective::EpilogueScheduleAuto
  >::CollectiveOp;

using CollectiveMainloop = typename cutlass::conv::collective::CollectiveBuilder<
    cutlass::arch::Sm100, cutlass::arch::OpClassTensorOp, ConvOp,
    Elem, LayoutAB, 128 / cutlass::sizeof_bits<Elem>::value,
    Elem, LayoutAB, 128 / cutlass::sizeof_bits<Elem>::value,
    Acc,
    TileShape, ClusterShape,
    cutlass::conv::collective::StageCountAutoCarveout<
        static_cast<int>(sizeof(typename CollectiveEpilogue::SharedStorage))>,
    cutlass::conv::collective::KernelScheduleAuto
  >::CollectiveOp;

using ProblemShape = cutlass::conv::ConvProblemShape<
    ConvOp, CollectiveMainloop::DispatchPolicy::NumSpatialDimensions>;
using ConvKernel = cutlass::conv::kernel::ConvUniversal<
    ProblemShape, CollectiveMainloop, CollectiveEpilogue>;
using Conv = cutlass::conv::device::ConvUniversalAdapter<ConvKernel>;

auto* _anchor = &cutlass::device_kernel<ConvKernel>;


// ===== COMPILED SASS (sm_100a) =====

	.target	sm_100a

	.elftype	@"ET_EXEC"


//--------------------- .note.nv.tkinfo           --------------------------
	.section	.note.nv.tkinfo,"",@"SHT_NOTE"
	.sectionflags	@"SHF_NOTE_NV_TKINFO"
	.tkinfo
        /*0018*/ 	.word	0x00000002
        /*0030*/ 	.string	""
        /*0030*/ 	.string	"ptxas"
        /*0030*/ 	.string	"Cuda compilation tools, release 13.0, V13.0.88"
        /*0030*/ 	.string	"Build cuda_13.0.r13.0/compiler.36424714_0"
        /*0030*/ 	.string	"-arch sm_100a -m 64 "



//--------------------- .note.nv.cuinfo           --------------------------
	.section	.note.nv.cuinfo,"",@"SHT_NOTE"
	.sectionflags	@"SHF_NOTE_NV_CUINFO"
        /*0018*/ 	.short	0x0002
        /*001a*/ 	.short	0x0064
        /*001c*/ 	.short	0x0082
	.zero		2


//--------------------- .nv.info                  --------------------------
	.section	.nv.info,"",@"SHT_CUDA_INFO"
	.align	4


	//----- nvinfo : EIATTR_REGCOUNT
	.align		4
        /*0000*/ 	.byte	0x04, 0x2f
        /*0002*/ 	.short	(.L_19 - .L_18)
	.align		4
.L_18:
        /*0004*/ 	.word	index@(_ZN7cutlass13device_kernelINS_4conv6kernel13ConvUniversalINS1_16ConvProblemShapeILNS1_8OperatorE1ELi2EEENS1_10collective14CollectiveConvINS1_47MainloopSm100TmaUmmaWarpSpecializedImplicitGemmILS5_1ELi35ELi2ELi1ELi2EN4cute5tupleIJNSA_1CILi2EEENSC_ILi1EEESE_EEEEENSB_IJNSC_ILi128EEENSC_ILi64EEENSB_IJNSC_ILi32EEEEEEEEENS_10bfloat16_tESM_NSA_8TiledMMAINSA_8MMA_AtomIJNSA_26SM100_MMA_F16BF16_2x1SM_SSISM_SM_fLi128ELi64ELNSA_4UMMA5MajorE0ELSR_1ELNSQ_7ScaleInE0ELSS_0EEEEEENSA_6LayoutINSB_IJSE_SE_SE_EEENSB_IJNSC_ILi0EEESX_SX_EEEEENSB_IJNSA_10UnderscoreES10_S10_EEEEENS7_6detail27Sm100ImplicitGemmTileTraitsINSA_25SM100_TMA_2SM_LOAD_IM2COLENSA_14ComposedLayoutINSA_7SwizzleILi2ELi4ELi3EEENSA_18smem_ptr_flag_bitsILi16EEENSV_INSB_IJNSC_ILi8EEESJ_EEENSB_IJSJ_SE_EEEEEEEvEENS14_INSA_18SM100_TMA_2SM_LOADENS16_IS18_S1A_NSV_INSB_IJSJ_S1B_EEENSB_IJSE_SJ_EEEEEEEvEEEENS_8epilogue10collective18CollectiveEpilogueINS1O_23Sm100TmaWarpSpecializedILi3ELi2ELi16ELb1ELb0EEEJNSB_IJSI_SI_SK_EEENSB_IJNSV_ISI_SE_EENSV_INSB_IJNSC_ILi16EEESD_EEES1J_EEEEESM_NSB_IJNSB_IJlllEEESE_SX_EEESM_S20_NS1O_6fusion15FusionCallbacksIS1S_NS21_17LinearCombinationISM_fSM_fLNS_15FloatRoundStyleE2EEES1T_S1Y_JEEENSA_5SM1004TMEM4LOAD26SM100_TMEM_LOAD_32dp32b16xENSA_20SM90_TMA_LOAD_IM2COLENS16_INS17_ILi1ELi4ELi3EEES1A_NSV_INSB_IJS1B_S1V_EEENSB_IJS1V_SE_EEEEEEENSA_39AutoVectorizingCopyWithAssumedAlignmentILi128EEENSA_21SM90_TMA_STORE_IM2COLES2G_S2I_S2I_EEEvvEEEEvNT_6ParamsE)
        /*0008*/ 	.word	0x00000047


	//----- nvinfo : EIATTR_FRAME_SIZE
	.align		4
.L_19:
        /*000c*/ 	.byte	0x04, 0x11
        /*000e*/ 	.short	(.L_21 - .L_20)
	.align		4
.L_20:
        /*0010*/ 	.word	index@($__internal_2_$__cuda_sm10x_tcgen05_guardrail_trap_unallocated_columns_being_dealloced)
        /*0014*/ 	.word	0x00000008


	//----- nvinfo : EIATTR_FRAME_SIZE
	.align		4
.L_21:
        /*0018*/ 	.byte	0x04, 0x11
        /*001a*/ 	.short	(.L_23 - .L_22)
	.align		4
.L_22:
        /*001c*/ 	.word	index@($__internal_1_$__cuda_sm10x_tcgen05_guardrail_trap_phase_invalid_during_alloc)
        /*0020*/ 	.word	0x00000008


	//----- nvinfo : EIATTR_FRAME_SIZE
	.align		4
.L_23:
        /*0024*/ 	.byte	0x04, 0x11
        /*0026*/ 	.short	(.L_25 - .L_24)
	.align		4
.L_24:
        /*0028*/ 	.word	index@($__internal_0_$__cuda_sm10x_tcgen05_guardrail_trap_col_being_dealloced_not_returned_by_alloc)
        /*002c*/ 	.word	0x00000008


	//----- nvinfo : EIATTR_FRAME_SIZE
	.align		4
.L_25:
        /*0030*/ 	.byte	0x04, 0x11
        /*0032*/ 	.short	(.L_27 - .L_26)
	.align		4
.L_26:
        /*0034*/ 	.word	index@(_ZN7cutlass13device_kernelINS_4conv6kernel13ConvUniversalINS1_16ConvProblemShapeILNS1_8OperatorE1ELi2EEENS1_10collective14CollectiveConvINS1_47MainloopSm100TmaUmmaWarpSpecializedImplicitGemmILS5_1ELi35ELi2ELi1ELi2EN4cute5tupleIJNSA_1CILi2EEENSC_ILi1EEESE_EEEEENSB_IJNSC_ILi128EEENSC_ILi64EEENSB_IJNSC_ILi32EEEEEEEEENS_10bfloat16_tESM_NSA_8TiledMMAINSA_8MMA_AtomIJNSA_26SM100_MMA_F16BF16_2x1SM_SSISM_SM_fLi128ELi64ELNSA_4UMMA5MajorE0ELSR_1ELNSQ_7ScaleInE0ELSS_0EEEEEENSA_6LayoutINSB_IJSE_SE_SE_EEENSB_IJNSC_ILi0EEESX_SX_EEEEENSB_IJNSA_10UnderscoreES10_S10_EEEEENS7_6detail27Sm100ImplicitGemmTileTraitsINSA_25SM100_TMA_2SM_LOAD_IM2COLENSA_14ComposedLayoutINSA_7SwizzleILi2ELi4ELi3EEENSA_18smem_ptr_flag_bitsILi16EEENSV_INSB_IJNSC_ILi8EEESJ_EEENSB_IJSJ_SE_EEEEEEEvEENS14_INSA_18SM100_TMA_2SM_LOADENS16_IS18_S1A_NSV_INSB_IJSJ_S1B_EEENSB_IJSE_SJ_EEEEEEEvEEEENS_8epilogue10collective18CollectiveEpilogueINS1O_23Sm100TmaWarpSpecializedILi3ELi2ELi16ELb1ELb0EEEJNSB_IJSI_SI_SK_EEENSB_IJNSV_ISI_SE_EENSV_INSB_IJNSC_ILi16EEESD_EEES1J_EEEEESM_NSB_IJNSB_IJlllEEESE_SX_EEESM_S20_NS1O_6fusion15FusionCallbacksIS1S_NS21_17LinearCombinationISM_fSM_fLNS_15FloatRoundStyleE2EEES1T_S1Y_JEEENSA_5SM1004TMEM4LOAD26SM100_TMEM_LOAD_32dp32b16xENSA_20SM90_TMA_LOAD_IM2COLENS16_INS17_ILi1ELi4ELi3EEES1A_NSV_INSB_IJS1B_S1V_EEENSB_IJS1V_SE_EEEEEEENSA_39AutoVectorizingCopyWithAssumedAlignmentILi128EEENSA_21SM90_TMA_STORE_IM2COLES2G_S2I_S2I_EEEvvEEEEvNT_6ParamsE)
        /*0038*/ 	.word	0x00000008


	//----- nvinfo : EIATTR_MIN_STACK_SIZE
	.align		4
.L_27:
        /*003c*/ 	.byte	0x04, 0x12
        /*003e*/ 	.short	(.L_29 - .L_28)
	.align		4
.L_28:
        /*0040*/ 	.word	index@(_ZN7cutlass13device_kernelINS_4conv6kernel13ConvUniversalINS1_16ConvProblemShapeILNS1_8OperatorE1ELi2EEENS1_10collective14CollectiveConvINS1_47MainloopSm100TmaUmmaWarpSpecializedImplicitGemmILS5_1ELi35ELi2ELi1ELi2EN4cute5tupleIJNSA_1CILi2EEENSC_ILi1EEESE_EEEEENSB_IJNSC_ILi128EEENSC_ILi64EEENSB_IJNSC_ILi32EEEEEEEEENS_10bfloat16_tESM_NSA_8TiledMMAINSA_8MMA_AtomIJNSA_26SM100_MMA_F16BF16_2x1SM_SSISM_SM_fLi128ELi64ELNSA_4UMMA5MajorE0ELSR_1ELNSQ_7ScaleInE0ELSS_0EEEEEENSA_6LayoutINSB_IJSE_SE_SE_EEENSB_IJNSC_ILi0EEESX_SX_EEEEENSB_IJNSA_10UnderscoreES10_S10_EEEEENS7_6detail27Sm100ImplicitGemmTileTraitsINSA_25SM100_TMA_2SM_LOAD_IM2COLENSA_14ComposedLayoutINSA_7SwizzleILi2ELi4ELi3EEENSA_18smem_ptr_flag_bitsILi16EEENSV_INSB_IJNSC_ILi8EEESJ_EEENSB_IJSJ_SE_EEEEEEEvEENS14_INSA_18SM100_TMA_2SM_LOADENS16_IS18_S1A_NSV_INSB_IJSJ_S1B_EEENSB_IJSE_SJ_EEEEEEEvEEEENS_8epilogue10collective18CollectiveEpilogueINS1O_23Sm100TmaWarpSpecializedILi3ELi2ELi16ELb1ELb0EEEJNSB_IJSI_SI_SK_EEENSB_IJNSV_ISI_SE_EENSV_INSB_IJNSC_ILi16EEESD_EEES1J_EEEEESM_NSB_IJNSB_IJlllEEESE_SX_EEESM_S20_NS1O_6fusion15FusionCallbacksIS1S_NS21_17LinearCombinationISM_fSM_fLNS_15FloatRoundStyleE2EEES1T_S1Y_JEEENSA_5SM1004TMEM4LOAD26SM100_TMEM_LOAD_32dp32b16xENSA_20SM90_TMA_LOAD_IM2COLENS16_INS17_ILi1ELi4ELi3EEES1A_NSV_INSB_IJS1B_S1V_EEENSB_IJS1V_SE_EEEEEEENSA_39AutoVectorizingCopyWithAssumedAlignmentILi128EEENSA_21SM90_TMA_STORE_IM2COLES2G_S2I_S2I_EEEvvEEEEvNT_6ParamsE)
        /*0044*/ 	.word	0x00000008
.L_29:


//--------------------- .nv.compat                --------------------------
	.section	.nv.compat,"",@"SHT_CUDA_COMPAT_INFO"
	.align	4
        /*0000*/ 	.byte	0x02, 0x09, 0x01, 0x00, 0x02, 0x02, 0x02, 0x00, 0x02, 0x05, 0x05, 0x00, 0x03, 0x07, 0x01, 0x01
        /*0010*/ 	.byte	0x02, 0x03, 0x01, 0x00, 0x02, 0x06, 0x01, 0x00, 0x04, 0x0b, 0x08, 0x00, 0x09, 0x00, 0x00, 0x00
        /*0020*/ 	.byte	0x00, 0x00, 0x00, 0x00


//--------------------- .nv.info._ZN7cutlass13device_kernelINS_4conv6kernel13ConvUniversalINS1_16ConvProblemShapeILNS1_8OperatorE1ELi2EEENS1_10collective14CollectiveConvINS1_47MainloopSm100TmaUmmaWarpSpecializedImplicitGemmILS5_1ELi35ELi2ELi1ELi2EN4cute5tupleIJNSA_1CILi2EEENSC_ILi1EEESE_EEEEENSB_IJNSC_ILi128EEENSC_ILi64EEENSB_IJNSC_ILi32EEEEEEEEENS_10bfloat16_tESM_NSA_8TiledMMAINSA_8MMA_AtomIJNSA_26SM100_MMA_F16BF16_2x1SM_SSISM_SM_fLi128ELi64ELNSA_4UMMA5MajorE0ELSR_1ELNSQ_7ScaleInE0ELSS_0EEEEEENSA_6LayoutINSB_IJSE_SE_SE_EEENSB_IJNSC_ILi0EEESX_SX_EEEEENSB_IJNSA_10UnderscoreES10_S10_EEEEENS7_6detail27Sm100ImplicitGemmTileTraitsINSA_25SM100_TMA_2SM_LOAD_IM2COLENSA_14ComposedLayoutINSA_7SwizzleILi2ELi4ELi3EEENSA_18smem_ptr_flag_bitsILi16EEENSV_INSB_IJNSC_ILi8EEESJ_EEENSB_IJSJ_SE_EEEEEEEvEENS14_INSA_18SM100_TMA_2SM_LOADENS16_IS18_S1A_NSV_INSB_IJSJ_S1B_EEENSB_IJSE_SJ_EEEEEEEvEEEENS_8epilogue10collective18CollectiveEpilogueINS1O_23Sm100TmaWarpSpecializedILi3ELi2ELi16ELb1ELb0EEEJNSB_IJSI_SI_SK_EEENSB_IJNSV_ISI_SE_EENSV_INSB_IJNSC_ILi16EEESD_EEES1J_EEEEESM_NSB_IJNSB_IJlllEEESE_SX_EEESM_S20_NS1O_6fusion15FusionCallbacksIS1S_NS21_17LinearCombinationISM_fSM_fLNS_15FloatRoundStyleE2EEES1T_S1Y_JEEENSA_5SM1004TMEM4LOAD26SM100_TMEM_LOAD_32dp32b16xENSA_20SM90_TMA_LOAD_IM2COLENS16_INS17_ILi1ELi4ELi3EEES1A_NSV_INSB_IJS1B_S1V_EEENSB_IJS1V_SE_EEEEEEENSA_39AutoVectorizingCopyWithAssumedAlignmentILi128EEENSA_21SM90_TMA_STORE_IM2COLES2G_S2I_S2I_EEEvvEEEEvNT_6ParamsE --------------------------
	.section	.nv.info._ZN7cutlass13device_kernelINS_4conv6kernel13ConvUniversalINS1_16ConvProblemShapeILNS1_8OperatorE1ELi2EEENS1_10collective14CollectiveConvINS1_47MainloopSm100TmaUmmaWarpSpecializedImplicitGemmILS5_1ELi35ELi2ELi1ELi2EN4cute5tupleIJNSA_1CILi2EEENSC_ILi1EEESE_EEEEENSB_IJNSC_ILi128EEENSC_ILi64EEENSB_IJNSC_ILi32EEEEEEEEENS_10bfloat16_tESM_NSA_8TiledMMAINSA_8MMA_AtomIJNSA_26SM100_MMA_F16BF16_2x1SM_SSISM_SM_fLi128ELi64ELNSA_4UMMA5MajorE0ELSR_1ELNSQ_7ScaleInE0ELSS_0EEEEEENSA_6LayoutINSB_IJSE_SE_SE_EEENSB_IJNSC_ILi0EEESX_SX_EEEEENSB_IJNSA_10UnderscoreES10_S10_EEEEENS7_6detail27Sm100ImplicitGemmTileTraitsINSA_25SM100_TMA_2SM_LOAD_IM2COLENSA_14ComposedLayoutINSA_7SwizzleILi2ELi4ELi3EEENSA_18smem_ptr_flag_bitsILi16EEENSV_INSB_IJNSC_ILi8EEESJ_EEENSB_IJSJ_SE_EEEEEEEvEENS14_INSA_18SM100_TMA_2SM_LOADENS16_IS18_S1A_NSV_INSB_IJSJ_S1B_EEENSB_IJSE_SJ_EEEEEEEvEEEENS_8epilogue10collective18CollectiveEpilogueINS1O_23Sm100TmaWarpSpecializedILi3ELi2ELi16ELb1ELb0EEEJNSB_IJSI_SI_SK_EEENSB_IJNSV_ISI_SE_EENSV_INSB_IJNSC_ILi16EEESD_EEES1J_EEEEESM_NSB_IJNSB_IJlllEEESE_SX_EEESM_S20_NS1O_6fusion15FusionCallbacksIS1S_NS21_17LinearCombinationISM_fSM_fLNS_15FloatRoundStyleE2EEES1T_S1Y_JEEENSA_5SM1004TMEM4LOAD26SM100_TMEM_LOAD_32dp32b16xENSA_20SM90_TMA_LOAD_IM2COLENS16_INS17_ILi1ELi4ELi3EEES1A_NSV_INSB_IJS1B_S1V_EEENSB_IJS1V_SE_EEEEEEENSA_39AutoVectorizingCopyWithAssumedAlignmentILi128EEENSA_21SM90_TMA_STORE_IM2COLES2G_S2I_S2I_EEEvvEEEEvNT_6ParamsE,"",@"SHT_CUDA_INFO"
	.sectionflags	@""
	.align	4


	//----- nvinfo : EIATTR_CUDA_API_VERSION
	.align		4
        /*0000*/ 	.byte	0x04, 0x37
        /*0002*/ 	.short	(.L_31 - .L_30)
.L_30:
        /*0004*/ 	.word	0x00000082


	//----- nvinfo : EIATTR_KPARAM_INFO
	.align		4
.L_31:
        /*0008*/ 	.byte	0x04, 0x17
        /*000a*/ 	.short	(.L_33 - .L_32)
.L_32:
        /*000c*/ 	.word	0x00000000
        /*0010*/ 	.short	0x0000
        /*0012*/ 	.short	0x0000
        /*0014*/ 	.byte	0x00, 0xf0, 0x01, 0x20


	//----- nvinfo : EIATTR_AT_ENTRY_FRAGMENTS
	.align		4
.L_33:
        /*0018*/ 	.byte	0x04, 0x4f
        /*001a*/ 	.short	(.L_35 - .L_34)


	//   ....[0]....
.L_34:
        /*001c*/ 	.word	0x00000007


	//----- nvinfo : EIATTR_RESERVED_SMEM_USED
	.align		4
.L_35:
        /*0020*/ 	.byte	0x01, 0x41
	.zero		2


	//----- nvinfo : EIATTR_SPARSE_MMA_MASK
	.align		4
        /*0024*/ 	.byte	0x03, 0x50
        /*0026*/ 	.short	0x0000


	//----- nvinfo : EIATTR_TCGEN05_2CTA_USED
	.align		4
        /*0028*/ 	.byte	0x01, 0x52
	.zero		2


	//----- nvinfo : EIATTR_MAXREG_COUNT
	.align		4
        /*002c*/ 	.byte	0x03, 0x1b
        /*002e*/ 	.short	0x00ff


	//----- nvinfo : EIATTR_NUM_BARRIERS
	.align		4
        /*0030*/ 	.byte	0x02, 0x4c
        /*0032*/ 	.byte	0x07
	.zero		1


	//----- nvinfo : EIATTR_EXTERNS
	.align		4
        /*0034*/ 	.byte	0x04, 0x0f
        /*0036*/ 	.short	(.L_37 - .L_36)


	//   ....[0]....
	.align		4
.L_36:
        /*0038*/ 	.word	index@(__assertfail)


	//----- nvinfo : EIATTR_MERCURY_ISA_VERSION
	.align		4
.L_37:
        /*003c*/ 	.byte	0x03, 0x5f
        /*003e*/ 	.short	0x0101


	//----- nvinfo : EIATTR_INT_WARP_WIDE_INSTR_OFFSETS
	.align		4
        /*0040*/ 	.byte	0x04, 0x31
        /*0042*/ 	.short	(.L_39 - .L_38)


	//   ....[0]....
.L_38:
        /*0044*/ 	.word	0x00001040


	//   ....[1]....
        /*0048*/ 	.word	0x000010f0


	//   ....[2]....
        /*004c*/ 	.word	0x000057f0


	//   ....[3]....
        /*0050*/ 	.word	0x00005810


	//   ....[4]....
        /*0054*/ 	.word	0x00005840


	//   ....[5]....
        /*0058*/ 	.word	0x000064a0


	//   ....[6]....
        /*005c*/ 	.word	0x00006600


	//   ....[7]....
        /*0060*/ 	.word	0x000066a0


	//   ....[8]....
        /*0064*/ 	.word	0x000067d0


	//   ....[9]....
        /*0068*/ 	.word	0x00006910


	//   ....[10]....
        /*006c*/ 	.word	0x00006990


	//----- nvinfo : EIATTR_COOP_GROUP_MASK_REGIDS
	.align		4
.L_39:
        /*0070*/ 	.byte	0x04, 0x29
        /*0072*/ 	.short	(.L_41 - .L_40)


	//   ....[0]....
.L_40:
        /*0074*/ 	.word	0xffffffff


	//   ....[1]....
        /*0078*/ 	.word	0xffffffff


	//   ....[2]....
        /*007c*/ 	.word	0xffffffff


	//   ....[3]....
        /*0080*/ 	.word	0xffffffff


	//   ....[4]....
        /*0084*/ 	.word	0xffffffff


	//   ....[5]....
        /*0088*/ 	.word	0xffffffff


	//   ....[6]....
        /*008c*/ 	.word	0xffffffff


	//   ....[7]....
        /*0090*/ 	.word	0xffffffff


	//   ....[8]....
        /*0094*/ 	.word	0xffffffff


	//   ....[9]....
        /*0098*/ 	.word	0xffffffff


	//   ....[10]....
        /*009c*/ 	.word	0xffffffff


	//   ....[11]....
        /*00a0*/ 	.word	0xffffffff


	//   ....[12]....
        /*00a4*/ 	.word	0xffffffff


	//----- nvinfo : EIATTR_COOP_GROUP_INSTR_OFFSETS
	.align		4
.L_41:
        /*00a8*/ 	.byte	0x04, 0x28
        /*00aa*/ 	.short	(.L_43 - .L_42)


	//   ....[0]....
.L_42:
        /*00ac*/ 	.word	0x000000d0


	//   ....[1]....
        /*00b0*/ 	.word	0x00000540


	//   ....[2]....
        /*00b4*/ 	.word	0x00000af0


	//   ....[3]....
        /*00b8*/ 	.word	0x00000c70


	//   ....[4]....
        /*00bc*/ 	.word	0x00000d70


	//   ....[5]....
        /*00c0*/ 	.word	0x00000ec0


	//   ....[6]....
        /*00c4*/ 	.word	0x00001160


	//   ....[7]....
        /*00c8*/ 	.word	0x00002820


	//   ....[8]....
        /*00cc*/ 	.word	0x000047d0


	//   ....[9]....
        /*00d0*/ 	.word	0x00004ca0


	//   ....[10]....
        /*00d4*/ 	.word	0x00004cd0


	//   ....[11]....
        /*00d8*/ 	.word	0x00005700


	//   ....[12]....
        /*00dc*/ 	.word	0x00005910


	//----- nvinfo : EIATTR_VRC_CTA_INIT_COUNT
	.align		4
.L_43:
        /*00e0*/ 	.byte	0x02, 0x4a
        /*00e2*/ 	.byte	0x80
	.zero		1


	//----- nvinfo : EIATTR_SYSCALL_OFFSETS
	.align		4
        /*00e4*/ 	.byte	0x04, 0x46
        /*00e6*/ 	.short	(.L_45 - .L_44)


	//   ....[0]....
.L_44:
        /*00e8*/ 	.word	0x00007610


	//   ....[1]....
        /*00ec*/ 	.word	0x00007700


	//   ....[2]....
        /*00f0*/ 	.word	0x00008050


	//   ....[3]....
        /*00f4*/ 	.word	0x00008a10


	//----- nvinfo : EIATTR_MBARRIER_INSTR_OFFSETS
	.align		4
.L_45:
        /*00f8*/ 	.byte	0x04, 0x39
        /*00fa*/ 	.short	(.L_47 - .L_46)


	//   ....[0]....
.L_46:
        /*00fc*/ 	.word	0x00000670
        /*0100*/ 	.word	0x000000ff
        /*0104*/ 	.word	0x00000000
        /*0108*/ 	.short	0x0100
        /*010a*/ 	.byte	0x04
	.zero		1


	//   ....[1]....
        /*010c*/ 	.word	0x00000680
        /*0110*/ 	.word	0x000000ff
        /*0114*/ 	.word	0x00000118
        /*0118*/ 	.short	0x0100
        /*011a*/ 	.byte	0x04
	.zero		1


	//   ....[2]....
        /*011c*/ 	.word	0x00000690
        /*0120*/ 	.word	0x000000ff
        /*0124*/ 	.word	0x00000008
        /*0128*/ 	.short	0x0100
        /*012a*/ 	.byte	0x04
	.zero		1


	//   ....[3]....
        /*012c*/ 	.word	0x000006a0
        /*0130*/ 	.word	0x000000ff
        /*0134*/ 	.word	0x00000120
        /*0138*/ 	.short	0x0100
        /*013a*/ 	.byte	0x04
	.zero		1


	//   ....[4]....
        /*013c*/ 	.word	0x000006b0
        /*0140*/ 	.word	0x000000ff
        /*0144*/ 	.word	0x00000010
        /*0148*/ 	.short	0x0100
        /*014a*/ 	.byte	0x04
	.zero		1


	//   ....[5]....
        /*014c*/ 	.word	0x000006c0
        /*0150*/ 	.word	0x000000ff
        /*0154*/ 	.word	0x00000128
        /*0158*/ 	.short	0x0100
        /*015a*/ 	.byte	0x04
	.zero		1


	//   ....[6]....
        /*015c*/ 	.word	0x000006d0
        /*0160*/ 	.word	0x000000ff
        /*0164*/ 	.word	0x00000018
        /*0168*/ 	.short	0x0100
        /*016a*/ 	.byte	0x04
	.zero		1


	//   ....[7]....
        /*016c*/ 	.word	0x000006e0
        /*0170*/ 	.word	0x000000ff
        /*0174*/ 	.word	0x00000130
        /*0178*/ 	.short	0x0100
        /*017a*/ 	.byte	0x04
	.zero		1


	//   ....[8]....
        /*017c*/ 	.word	0x000006f0
        /*0180*/ 	.word	0x000000ff
        /*0184*/ 	.word	0x00000020
        /*0188*/ 	.short	0x0100
        /*018a*/ 	.byte	0x04
	.zero		1


	//   ....[9]....
        /*018c*/ 	.word	0x00000700
        /*0190*/ 	.word	0x000000ff
        /*0194*/ 	.word	0x00000138
        /*0198*/ 	.short	0x0100
        /*019a*/ 	.byte	0x04
	.zero		1


	//   ....[10]....
        /*019c*/ 	.word	0x00000710
        /*01a0*/ 	.word	0x000000ff
        /*01a4*/ 	.word	0x00000028
        /*01a8*/ 	.short	0x0100
        /*01aa*/ 	.byte	0x04
	.zero		1


	//   ....[11]....
        /*01ac*/ 	.word	0x00000720
        /*01b0*/ 	.word	0x000000ff
        /*01b4*/ 	.word	0x00000140
        /*01b8*/ 	.short	0x0100
        /*01ba*/ 	.byte	0x04
	.zero		1


	//   ....[12]....
        /*01bc*/ 	.word	0x00000730
        /*01c0*/ 	.word	0x000000ff
        /*01c4*/ 	.word	0x00000030
        /*01c8*/ 	.short	0x0100
        /*01ca*/ 	.byte	0x04
	.zero		1


	//   ....[13]....
        /*01cc*/ 	.word	0x00000740
        /*01d0*/ 	.word	0x000000ff
        /*01d4*/ 	.word	0x00000148
        /*01d8*/ 	.short	0x0100
        /*01da*/ 	.byte	0x04
	.zero		1


	//   ....[14]....
        /*01dc*/ 	.word	0x00000750
        /*01e0*/ 	.word	0x000000ff
        /*01e4*/ 	.word	0x00000038
        /*01e8*/ 	.short	0x0100
        /*01ea*/ 	.byte	0x04
	.zero		1


	//   ....[15]....
        /*01ec*/ 	.word	0x00000760
        /*01f0*/ 	.word	0x000000ff
        /*01f4*/ 	.word	0x00000150
        /*01f8*/ 	.short	0x0100
        /*01fa*/ 	.byte	0x04
	.zero		1


	//   ....[16]....
        /*01fc*/ 	.word	0x00000770
        /*0200*/ 	.word	0x000000ff
        /*0204*/ 	.word	0x00000040
        /*0208*/ 	.short	0x0100
        /*020a*/ 	.byte	0x04
	.zero		1


	//   ....[17]....
        /*020c*/ 	.word	0x00000780
        /*0210*/ 	.word	0x000000ff
        /*0214*/ 	.word	0x00000158
        /*0218*/ 	.short	0x0100
        /*021a*/ 	.byte	0x04
	.zero		1


	//   ....[18]....
        /*021c*/ 	.word	0x00000790
        /*0220*/ 	.word	0x000000ff
        /*0224*/ 	.word	0x00000048
        /*0228*/ 	.short	0x0100
        /*022a*/ 	.byte	0x04
	.zero		1


	//   ....[19]....
        /*022c*/ 	.word	0x000007a0
        /*0230*/ 	.word	0x000000ff
        /*0234*/ 	.word	0x00000160
        /*0238*/ 	.short	0x0100
        /*023a*/ 	.byte	0x04
	.zero		1


	//   ....[20]....
        /*023c*/ 	.word	0x000007b0
        /*0240*/ 	.word	0x000000ff
        /*0244*/ 	.word	0x00000050
        /*0248*/ 	.short	0x0100
        /*024a*/ 	.byte	0x04
	.zero		1


	//   ....[21]....
        /*024c*/ 	.word	0x000007c0
        /*0250*/ 	.word	0x000000ff
        /*0254*/ 	.word	0x00000168
        /*0258*/ 	.short	0x0100
        /*025a*/ 	.byte	0x04
	.zero		1


	//   ....[22]....
        /*025c*/ 	.word	0x000007d0
        /*0260*/ 	.word	0x000000ff
        /*0264*/ 	.word	0x00000058
        /*0268*/ 	.short	0x0100
        /*026a*/ 	.byte	0x04
	.zero		1


	//   ....[23]....
        /*026c*/ 	.word	0x000007e0
        /*0270*/ 	.word	0x000000ff
        /*0274*/ 	.word	0x00000170
        /*0278*/ 	.short	0x0100
        /*027a*/ 	.byte	0x04
	.zero		1


	//   ....[24]....
        /*027c*/ 	.word	0x000007f0
        /*0280*/ 	.word	0x000000ff
        /*0284*/ 	.word	0x00000060
        /*0288*/ 	.short	0x0100
        /*028a*/ 	.byte	0x04
	.zero		1


	//   ....[25]....
        /*028c*/ 	.word	0x00000800
        /*0290*/ 	.word	0x000000ff
        /*0294*/ 	.word	0x00000178
        /*0298*/ 	.short	0x0100
        /*029a*/ 	.byte	0x04
	.zero		1


	//   ....[26]....
        /*029c*/ 	.word	0x00000810
        /*02a0*/ 	.word	0x000000ff
        /*02a4*/ 	.word	0x00000068
        /*02a8*/ 	.short	0x0100
        /*02aa*/ 	.byte	0x04
	.zero		1


	//   ....[27]....
        /*02ac*/ 	.word	0x00000820
        /*02b0*/ 	.word	0x000000ff
        /*02b4*/ 	.word	0x00000180
        /*02b8*/ 	.short	0x0100
        /*02ba*/ 	.byte	0x04
	.zero		1


	//   ....[28]....
        /*02bc*/ 	.word	0x00000830
        /*02c0*/ 	.word	0x000000ff
        /*02c4*/ 	.word	0x00000070
        /*02c8*/ 	.short	0x0100
        /*02ca*/ 	.byte	0x04
	.zero		1


	//   ....[29]....
        /*02cc*/ 	.word	0x00000840
        /*02d0*/ 	.word	0x000000ff
        /*02d4*/ 	.word	0x00000188
        /*02d8*/ 	.short	0x0100
        /*02da*/ 	.byte	0x04
	.zero		1


	//   ....[30]....
        /*02dc*/ 	.word	0x00000850
        /*02e0*/ 	.word	0x000000ff
        /*02e4*/ 	.word	0x00000078
        /*02e8*/ 	.short	0x0100
        /*02ea*/ 	.byte	0x04
	.zero		1


	//   ....[31]....
        /*02ec*/ 	.word	0x00000860
        /*02f0*/ 	.word	0x000000ff
        /*02f4*/ 	.word	0x00000190
        /*02f8*/ 	.short	0x0100
        /*02fa*/ 	.byte	0x04
	.zero		1


	//   ....[32]....
        /*02fc*/ 	.word	0x00000870
        /*0300*/ 	.word	0x000000ff
        /*0304*/ 	.word	0x00000080
        /*0308*/ 	.short	0x0100
        /*030a*/ 	.byte	0x04
	.zero		1


	//   ....[33]....
        /*030c*/ 	.word	0x00000880
        /*0310*/ 	.word	0x000000ff
        /*0314*/ 	.word	0x00000198
        /*0318*/ 	.short	0x0100
        /*031a*/ 	.byte	0x04
	.zero		1


	//   ....[34]....
        /*031c*/ 	.word	0x00000890
        /*0320*/ 	.word	0x000000ff
        /*0324*/ 	.word	0x00000088
        /*0328*/ 	.short	0x0100
        /*032a*/ 	.byte	0x04
	.zero		1


	//   ....[35]....
        /*032c*/ 	.word	0x000008a0
        /*0330*/ 	.word	0x000000ff
        /*0334*/ 	.word	0x000001a0
        /*0338*/ 	.short	0x0100
        /*033a*/ 	.byte	0x04
	.zero		1


	//   ....[36]....
        /*033c*/ 	.word	0x000008b0
        /*0340*/ 	.word	0x000000ff
        /*0344*/ 	.word	0x00000090
        /*0348*/ 	.short	0x0100
        /*034a*/ 	.byte	0x04
	.zero		1


	//   ....[37]....
        /*034c*/ 	.word	0x000008c0
        /*0350*/ 	.word	0x000000ff
        /*0354*/ 	.word	0x000001a8
        /*0358*/ 	.short	0x0100
        /*035a*/ 	.byte	0x04
	.zero		1


	//   ....[38]....
        /*035c*/ 	.word	0x000008d0
        /*0360*/ 	.word	0x000000ff
        /*0364*/ 	.word	0x00000098
        /*0368*/ 	.short	0x0100
        /*036a*/ 	.byte	0x04
	.zero		1


	//   ....[39]....
        /*036c*/ 	.word	0x000008e0
        /*0370*/ 	.word	0x000000ff
        /*0374*/ 	.word	0x000001b0
        /*0378*/ 	.short	0x0100
        /*037a*/ 	.byte	0x04
	.zero		1


	//   ....[40]....
        /*037c*/ 	.word	0x000008f0
        /*0380*/ 	.word	0x000000ff
        /*0384*/ 	.word	0x000000a0
        /*0388*/ 	.short	0x0100
        /*038a*/ 	.byte	0x04
	.zero		1


	//   ....[41]....
        /*038c*/ 	.word	0x00000900
        /*0390*/ 	.word	0x000000ff
        /*0394*/ 	.word	0x000001b8
        /*0398*/ 	.short	0x0100
        /*039a*/ 	.byte	0x04
	.zero		1


	//   ....[42]....
        /*039c*/ 	.word	0x00000910
        /*03a0*/ 	.word	0x000000ff
        /*03a4*/ 	.word	0x000000a8
        /*03a8*/ 	.short	0x0100
        /*03aa*/ 	.byte	0x04
	.zero		1


	//   ....[43]....
        /*03ac*/ 	.word	0x00000920
        /*03b0*/ 	.word	0x000000ff
        /*03b4*/ 	.word	0x000001c0
        /*03b8*/ 	.short	0x0100
        /*03ba*/ 	.byte	0x04
	.zero		1


	//   ....[44]....
        /*03bc*/ 	.word	0x00000930
        /*03c0*/ 	.word	0x000000ff
        /*03c4*/ 	.word	0x000000b0
        /*03c8*/ 	.short	0x0100
        /*03ca*/ 	.byte	0x04
	.zero		1


	//   ....[45]....
        /*03cc*/ 	.word	0x00000940
        /*03d0*/ 	.word	0x000000ff
        /*03d4*/ 	.word	0x000001c8
        /*03d8*/ 	.short	0x0100
        /*03da*/ 	.byte	0x04
	.zero		1


	//   ....[46]....
        /*03dc*/ 	.word	0x00000950
        /*03e0*/ 	.word	0x000000ff
        /*03e4*/ 	.word	0x000000b8
        /*03e8*/ 	.short	0x0100
        /*03ea*/ 	.byte	0x04
	.zero		1


	//   ....[47]....
        /*03ec*/ 	.word	0x00000960
        /*03f0*/ 	.word	0x000000ff
        /*03f4*/ 	.word	0x000001d0
        /*03f8*/ 	.short	0x0100
        /*03fa*/ 	.byte	0x04
	.zero		1


	//   ....[48]....
        /*03fc*/ 	.word	0x00000970
        /*0400*/ 	.word	0x000000ff
        /*0404*/ 	.word	0x000000c0
        /*0408*/ 	.short	0x0100
        /*040a*/ 	.byte	0x04
	.zero		1


	//   ....[49]....
        /*040c*/ 	.word	0x00000980
        /*0410*/ 	.word	0x000000ff
        /*0414*/ 	.word	0x000001d8
        /*0418*/ 	.short	0x0100
        /*041a*/ 	.byte	0x04
	.zero		1


	//   ....[50]....
        /*041c*/ 	.word	0x00000990
        /*0420*/ 	.word	0x000000ff
        /*0424*/ 	.word	0x000000c8
        /*0428*/ 	.short	0x0100
        /*042a*/ 	.byte	0x04
	.zero		1


	//   ....[51]....
        /*042c*/ 	.word	0x000009a0
        /*0430*/ 	.word	0x000000ff
        /*0434*/ 	.word	0x000001e0
        /*0438*/ 	.short	0x0100
        /*043a*/ 	.byte	0x04
	.zero		1


	//   ....[52]....
        /*043c*/ 	.word	0x000009b0
        /*0440*/ 	.word	0x000000ff
        /*0444*/ 	.word	0x000000d0
        /*0448*/ 	.short	0x0100
        /*044a*/ 	.byte	0x04
	.zero		1


	//   ....[53]....
        /*044c*/ 	.word	0x000009c0
        /*0450*/ 	.word	0x000000ff
        /*0454*/ 	.word	0x000001e8
        /*0458*/ 	.short	0x0100
        /*045a*/ 	.byte	0x04
	.zero		1


	//   ....[54]....
        /*045c*/ 	.word	0x000009d0
        /*0460*/ 	.word	0x000000ff
        /*0464*/ 	.word	0x000000d8
        /*0468*/ 	.short	0x0100
        /*046a*/ 	.byte	0x04
	.zero		1


	//   ....[55]....
        /*046c*/ 	.word	0x000009e0
        /*0470*/ 	.word	0x000000ff
        /*0474*/ 	.word	0x000001f0
        /*0478*/ 	.short	0x0100
        /*047a*/ 	.byte	0x04
	.zero		1


	//   ....[56]....
        /*047c*/ 	.word	0x000009f0
        /*0480*/ 	.word	0x000000ff
        /*0484*/ 	.word	0x000000e0
        /*0488*/ 	.short	0x0100
        /*048a*/ 	.byte	0x04
	.zero		1


	//   ....[57]....
        /*048c*/ 	.word	0x00000a00
        /*0490*/ 	.word	0x000000ff
        /*0494*/ 	.word	0x000001f8
        /*0498*/ 	.short	0x0100
        /*049a*/ 	.byte	0x04
	.zero		1


	//   ....[58]....
        /*049c*/ 	.word	0x00000a10
        /*04a0*/ 	.word	0x000000ff
        /*04a4*/ 	.word	0x000000e8
        /*04a8*/ 	.short	0x0100
        /*04aa*/ 	.byte	0x04
	.zero		1


	//   ....[59]....
        /*04ac*/ 	.word	0x00000a20
        /*04b0*/ 	.word	0x000000ff
        /*04b4*/ 	.word	0x00000200
        /*04b8*/ 	.short	0x0100
        /*04ba*/ 	.byte	0x04
	.zero		1


	//   ....[60]....
        /*04bc*/ 	.word	0x00000a30
        /*04c0*/ 	.word	0x000000ff
        /*04c4*/ 	.word	0x000000f0
        /*04c8*/ 	.short	0x0100
        /*04ca*/ 	.byte	0x04
	.zero		1


	//   ....[61]....
        /*04cc*/ 	.word	0x00000a40
        /*04d0*/ 	.word	0x000000ff
        /*04d4*/ 	.word	0x00000208
        /*04d8*/ 	.short	0x0100
        /*04da*/ 	.byte	0x04
	.zero		1


	//   ....[62]....
        /*04dc*/ 	.word	0x00000a50
        /*04e0*/ 	.word	0x000000ff
        /*04e4*/ 	.word	0x000000f8
        /*04e8*/ 	.short	0x0100
        /*04ea*/ 	.byte	0x04
	.zero		1


	//   ....[63]....
        /*04ec*/ 	.word	0x00000a60
        /*04f0*/ 	.word	0x000000ff
        /*04f4*/ 	.word	0x00000210
        /*04f8*/ 	.short	0x0100
        /*04fa*/ 	.byte	0x04
	.zero		1


	//   ....[64]....
        /*04fc*/ 	.word	0x00000a70
        /*0500*/ 	.word	0x000000ff
        /*0504*/ 	.word	0x00000100
        /*0508*/ 	.short	0x0100
        /*050a*/ 	.byte	0x04
	.zero		1


	//   ....[65]....
        /*050c*/ 	.word	0x00000a80
        /*0510*/ 	.word	0x000000ff
        /*0514*/ 	.word	0x00000218
        /*0518*/ 	.short	0x0100
        /*051a*/ 	.byte	0x04
	.zero		1


	//   ....[66]....
        /*051c*/ 	.word	0x00000a90
        /*0520*/ 	.word	0x000000ff
        /*0524*/ 	.word	0x00000108
        /*0528*/ 	.short	0x0100
        /*052a*/ 	.byte	0x04
	.zero		1


	//   ....[67]....
        /*052c*/ 	.word	0x00000aa0
        /*0530*/ 	.word	0x000000ff
        /*0534*/ 	.word	0x00000220
        /*0538*/ 	.short	0x0100
        /*053a*/ 	.byte	0x04
	.zero		1


	//   ....[68]....
        /*053c*/ 	.word	0x00000ab0
        /*0540*/ 	.word	0x000000ff
        /*0544*/ 	.word	0x00000110
        /*0548*/ 	.short	0x0100
        /*054a*/ 	.byte	0x04
	.zero		1


	//   ....[69]....
        /*054c*/ 	.word	0x00000ac0
        /*0550*/ 	.word	0x000000ff
        /*0554*/ 	.word	0x00000228
        /*0558*/ 	.short	0x0100
        /*055a*/ 	.byte	0x04
	.zero		1


	//   ....[70]....
        /*055c*/ 	.word	0x00000c00
        /*0560*/ 	.word	0x000000ff
        /*0564*/ 	.word	0x00000230
        /*0568*/ 	.short	0x0100
        /*056a*/ 	.byte	0x04
	.zero		1


	//   ....[71]....
        /*056c*/ 	.word	0x00000c10
        /*0570*/ 	.word	0x000000ff
        /*0574*/ 	.word	0x00000248
        /*0578*/ 	.short	0x0100
        /*057a*/ 	.byte	0x04
	.zero		1


	//   ....[72]....
        /*057c*/ 	.word	0x00000c20
        /*0580*/ 	.word	0x000000ff
        /*0584*/ 	.word	0x00000238
        /*0588*/ 	.short	0x0100
        /*058a*/ 	.byte	0x04
	.zero		1


	//   ....[73]....
        /*058c*/ 	.word	0x00000c30
        /*0590*/ 	.word	0x000000ff
        /*0594*/ 	.word	0x00000250
        /*0598*/ 	.short	0x0100
        /*059a*/ 	.byte	0x04
	.zero		1


	//   ....[74]....
        /*059c*/ 	.word	0x00000c40
        /*05a0*/ 	.word	0x000000ff
        /*05a4*/ 	.word	0x00000240
        /*05a8*/ 	.short	0x0100
        /*05aa*/ 	.byte	0x04
	.zero		1


	//   ....[75]....
        /*05ac*/ 	.word	0x00000c50
        /*05b0*/ 	.word	0x000000ff
        /*05b4*/ 	.word	0x00000258
        /*05b8*/ 	.short	0x0100
        /*05ba*/ 	.byte	0x04
	.zero		1


	//   ....[76]....
        /*05bc*/ 	.word	0x00000d40
        /*05c0*/ 	.word	0x000000ff
        /*05c4*/ 	.word	0x00000260
        /*05c8*/ 	.short	0x0100
        /*05ca*/ 	.byte	0x04
	.zero		1


	//   ....[77]....
        /*05cc*/ 	.word	0x00000d50
        /*05d0*/ 	.word	0x000000ff
        /*05d4*/ 	.word	0x00000268
        /*05d8*/ 	.short	0x0100
        /*05da*/ 	.byte	0x04
	.zero		1


	//   ....[78]....
        /*05dc*/ 	.word	0x00000e90
        /*05e0*/ 	.word	0x000000ff
        /*05e4*/ 	.word	0x00000270
        /*05e8*/ 	.short	0x0100
        /*05ea*/ 	.byte	0x06
	.zero		1


	//   ....[79]....
        /*05ec*/ 	.word	0x00000ea0
        /*05f0*/ 	.word	0x000000ff
        /*05f4*/ 	.word	0x00000278
        /*05f8*/ 	.short	0x0100
        /*05fa*/ 	.byte	0x06
	.zero		1


	//   ....[80]....
        /*05fc*/ 	.word	0x00000fe0
        /*0600*/ 	.word	0x000000ff
        /*0604*/ 	.word	0x00000280
        /*0608*/ 	.short	0x0100
        /*060a*/ 	.byte	0x04
	.zero		1


	//   ....[81]....
        /*060c*/ 	.word	0x00000ff0
        /*0610*/ 	.word	0x000000ff
        /*0614*/ 	.word	0x00000290
        /*0618*/ 	.short	0x0100
        /*061a*/ 	.byte	0x04
	.zero		1


	//   ....[82]....
        /*061c*/ 	.word	0x00001000
        /*0620*/ 	.word	0x000000ff
        /*0624*/ 	.word	0x00000288
        /*0628*/ 	.short	0x0100
        /*062a*/ 	.byte	0x04
	.zero		1


	//   ....[83]....
        /*062c*/ 	.word	0x00001010
        /*0630*/ 	.word	0x000000ff
        /*0634*/ 	.word	0x00000298
        /*0638*/ 	.short	0x0100
        /*063a*/ 	.byte	0x04
	.zero		1


	//   ....[84]....
        /*063c*/ 	.word	0x00001110
        /*0640*/ 	.word	0x000000ff
        /*0644*/ 	.word	0x000002a0
        /*0648*/ 	.short	0x0100
        /*064a*/ 	.byte	0x06
	.zero		1


	//   ....[85]....
        /*064c*/ 	.word	0x00001c50
        /*0650*/ 	.word	0x000000ff
        /*0654*/ 	.word	0x00000118
        /*0658*/ 	.short	0x010a
        /*065a*/ 	.byte	0x04
	.zero		1


	//   ....[86]....
        /*065c*/ 	.word	0x00001ed0
        /*0660*/ 	.word	0x000000ff
        /*0664*/ 	.word	0x00000118
        /*0668*/ 	.short	0x010a
        /*066a*/ 	.byte	0x11
	.zero		1


	//   ....[87]....
        /*066c*/ 	.word	0x00002080
        /*0670*/ 	.word	0x000000ff
        /*0674*/ 	.word	0x00000118
        /*0678*/ 	.short	0x010a
        /*067a*/ 	.byte	0x07
	.zero		1


	//   ....[88]....
        /*067c*/ 	.word	0x00002250
        /*0680*/ 	.word	0x000000ff
        /*0684*/ 	.word	0x00000268
        /*0688*/ 	.short	0x0101
        /*068a*/ 	.byte	0x19
	.zero		1


	//   ....[89]....
        /*068c*/ 	.word	0x00002280
        /*0690*/ 	.word	0x000000ff
        /*0694*/ 	.word	0x00000118
        /*0698*/ 	.short	0x010a
        /*069a*/ 	.byte	0x04
	.zero		1


	//   ....[90]....
        /*069c*/ 	.word	0x000024a0
        /*06a0*/ 	.word	0x000000ff
        /*06a4*/ 	.word	0x00000118
        /*06a8*/ 	.short	0x010a
        /*06aa*/ 	.byte	0x11
	.zero		1


	//   ....[91]....
        /*06ac*/ 	.word	0x00002650
        /*06b0*/ 	.word	0x000000ff
        /*06b4*/ 	.word	0x00000118
        /*06b8*/ 	.short	0x010a
        /*06ba*/ 	.byte	0x07
	.zero		1


	//   ....[92]....
        /*06bc*/ 	.word	0x00002830
        /*06c0*/ 	.word	0x000000ff
        /*06c4*/ 	.word	0x00000270
        /*06c8*/ 	.short	0x010a
        /*06ca*/ 	.byte	0x19
	.zero		1


	//   ....[93]....
        /*06cc*/ 	.word	0x000028f0
        /*06d0*/ 	.word	0x000000ff
        /*06d4*/ 	.word	0x00000000
        /*06d8*/ 	.short	0x0101
        /*06da*/ 	.byte	0x04
	.zero		1


	//   ....[94]....
        /*06dc*/ 	.word	0x00002ef0
        /*06e0*/ 	.word	0x000000ff
        /*06e4*/ 	.word	0x00000000
        /*06e8*/ 	.short	0x010a
        /*06ea*/ 	.byte	0x04
	.zero		1


	//   ....[95]....
        /*06ec*/ 	.word	0x00002f90
        /*06f0*/ 	.word	0x000000ff
        /*06f4*/ 	.word	0x00000000
        /*06f8*/ 	.short	0x010a
        /*06fa*/ 	.byte	0x05
	.zero		1


	//   ....[96]....
        /*06fc*/ 	.word	0x00003030
        /*0700*/ 	.word	0x000000ff
        /*0704*/ 	.word	0x00000000
        /*0708*/ 	.short	0x010a
        /*070a*/ 	.byte	0x05
	.zero		1


	//   ....[97]....
        /*070c*/ 	.word	0x000030d0
        /*0710*/ 	.word	0x000000ff
        /*0714*/ 	.word	0x00000000
        /*0718*/ 	.short	0x010a
        /*071a*/ 	.byte	0x05
	.zero		1


	//   ....[98]....
        /*071c*/ 	.word	0x00003170
        /*0720*/ 	.word	0x000000ff
        /*0724*/ 	.word	0x00000000
        /*0728*/ 	.short	0x010a
        /*072a*/ 	.byte	0x05
	.zero		1


	//   ....[99]....
        /*072c*/ 	.word	0x00003210
        /*0730*/ 	.word	0x000000ff
        /*0734*/ 	.word	0x00000000
        /*0738*/ 	.short	0x010a
        /*073a*/ 	.byte	0x05
	.zero		1


	//   ....[100]....
        /*073c*/ 	.word	0x000032b0
        /*0740*/ 	.word	0x000000ff
        /*0744*/ 	.word	0x00000000
        /*0748*/ 	.short	0x010a
        /*074a*/ 	.byte	0x05
	.zero		1


	//   ....[101]....
        /*074c*/ 	.word	0x00003350
        /*0750*/ 	.word	0x000000ff
        /*0754*/ 	.word	0x00000000
        /*0758*/ 	.short	0x010a
        /*075a*/ 	.byte	0x05
	.zero		1


	//   ....[102]....
        /*075c*/ 	.word	0x000033f0
        /*0760*/ 	.word	0x000000ff
        /*0764*/ 	.word	0x00000000
        /*0768*/ 	.short	0x010a
        /*076a*/ 	.byte	0x05
	.zero		1


	//   ....[103]....
        /*076c*/ 	.word	0x00003490
        /*0770*/ 	.word	0x000000ff
        /*0774*/ 	.word	0x00000000
        /*0778*/ 	.short	0x010a
        /*077a*/ 	.byte	0x05
	.zero		1


	//   ....[104]....
        /*077c*/ 	.word	0x00003530
        /*0780*/ 	.word	0x000000ff
        /*0784*/ 	.word	0x00000000
        /*0788*/ 	.short	0x010a
        /*078a*/ 	.byte	0x05
	.zero		1


	//   ....[105]....
        /*078c*/ 	.word	0x000035d0
        /*0790*/ 	.word	0x000000ff
        /*0794*/ 	.word	0x00000000
        /*0798*/ 	.short	0x010a
        /*079a*/ 	.byte	0x05
	.zero		1


	//   ....[106]....
        /*079c*/ 	.word	0x00003670
        /*07a0*/ 	.word	0x000000ff
        /*07a4*/ 	.word	0x00000000
        /*07a8*/ 	.short	0x010a
        /*07aa*/ 	.byte	0x05
	.zero		1


	//   ....[107]....
        /*07ac*/ 	.word	0x00003710
        /*07b0*/ 	.word	0x000000ff
        /*07b4*/ 	.word	0x00000000
        /*07b8*/ 	.short	0x010a
        /*07ba*/ 	.byte	0x05
	.zero		1


	//   ....[108]....
        /*07bc*/ 	.word	0x000037b0
        /*07c0*/ 	.word	0x000000ff
        /*07c4*/ 	.word	0x00000000
        /*07c8*/ 	.short	0x010a
        /*07ca*/ 	.byte	0x05
	.zero		1


	//   ....[109]....
        /*07cc*/ 	.word	0x00003850
        /*07d0*/ 	.word	0x000000ff
        /*07d4*/ 	.word	0x00000000
        /*07d8*/ 	.short	0x010a
        /*07da*/ 	.byte	0x05
	.zero		1


	//   ....[110]....
        /*07dc*/ 	.word	0x000038f0
        /*07e0*/ 	.word	0x000000ff
        /*07e4*/ 	.word	0x00000000
        /*07e8*/ 	.short	0x010a
        /*07ea*/ 	.byte	0x05
	.zero		1


	//   ....[111]....
        /*07ec*/ 	.word	0x00003990
        /*07f0*/ 	.word	0x000000ff
        /*07f4*/ 	.word	0x00000000
        /*07f8*/ 	.short	0x010a
        /*07fa*/ 	.byte	0x05
	.zero		1


	//   ....[112]....
        /*07fc*/ 	.word	0x00003a30
        /*0800*/ 	.word	0x000000ff
        /*0804*/ 	.word	0x00000000
        /*0808*/ 	.short	0x010a
        /*080a*/ 	.byte	0x05
	.zero		1


	//   ....[113]....
        /*080c*/ 	.word	0x00003ad0
        /*0810*/ 	.word	0x000000ff
        /*0814*/ 	.word	0x00000000
        /*0818*/ 	.short	0x010a
        /*081a*/ 	.byte	0x05
	.zero		1


	//   ....[114]....
        /*081c*/ 	.word	0x00003b70
        /*0820*/ 	.word	0x000000ff
        /*0824*/ 	.word	0x00000000
        /*0828*/ 	.short	0x010a
        /*082a*/ 	.byte	0x05
	.zero		1


	//   ....[115]....
        /*082c*/ 	.word	0x00003c10
        /*0830*/ 	.word	0x000000ff
        /*0834*/ 	.word	0x00000000
        /*0838*/ 	.short	0x010a
        /*083a*/ 	.byte	0x05
	.zero		1


	//   ....[116]....
        /*083c*/ 	.word	0x00003cb0
        /*0840*/ 	.word	0x000000ff
        /*0844*/ 	.word	0x00000000
        /*0848*/ 	.short	0x010a
        /*084a*/ 	.byte	0x05
	.zero		1


	//   ....[117]....
        /*084c*/ 	.word	0x00003d50
        /*0850*/ 	.word	0x000000ff
        /*0854*/ 	.word	0x00000000
        /*0858*/ 	.short	0x010a
        /*085a*/ 	.byte	0x05
	.zero		1


	//   ....[118]....
        /*085c*/ 	.word	0x00003df0
        /*0860*/ 	.word	0x000000ff
        /*0864*/ 	.word	0x00000000
        /*0868*/ 	.short	0x010a
        /*086a*/ 	.byte	0x05
	.zero		1


	//   ....[119]....
        /*086c*/ 	.word	0x00003e90
        /*0870*/ 	.word	0x000000ff
        /*0874*/ 	.word	0x00000000
        /*0878*/ 	.short	0x010a
        /*087a*/ 	.byte	0x05
	.zero		1


	//   ....[120]....
        /*087c*/ 	.word	0x00003f30
        /*0880*/ 	.word	0x000000ff
        /*0884*/ 	.word	0x00000000
        /*0888*/ 	.short	0x010a
        /*088a*/ 	.byte	0x05
	.zero		1


	//   ....[121]....
        /*088c*/ 	.word	0x00003fd0
        /*0890*/ 	.word	0x000000ff
        /*0894*/ 	.word	0x00000000
        /*0898*/ 	.short	0x010a
        /*089a*/ 	.byte	0x05
	.zero		1


	//   ....[122]....
        /*089c*/ 	.word	0x00004070
        /*08a0*/ 	.word	0x000000ff
        /*08a4*/ 	.word	0x00000000
        /*08a8*/ 	.short	0x010a
        /*08aa*/ 	.byte	0x05
	.zero		1


	//   ....[123]....
        /*08ac*/ 	.word	0x00004110
        /*08b0*/ 	.word	0x000000ff
        /*08b4*/ 	.word	0x00000000
        /*08b8*/ 	.short	0x010a
        /*08ba*/ 	.byte	0x05
	.zero		1


	//   ....[124]....
        /*08bc*/ 	.word	0x000041b0
        /*08c0*/ 	.word	0x000000ff
        /*08c4*/ 	.word	0x00000000
        /*08c8*/ 	.short	0x010a
        /*08ca*/ 	.byte	0x05
	.zero		1


	//   ....[125]....
        /*08cc*/ 	.word	0x00004250
        /*08d0*/ 	.word	0x000000ff
        /*08d4*/ 	.word	0x00000000
        /*08d8*/ 	.short	0x010a
        /*08da*/ 	.byte	0x05
	.zero		1


	//   ....[126]....
        /*08dc*/ 	.word	0x000042f0
        /*08e0*/ 	.word	0x000000ff
        /*08e4*/ 	.word	0x00000000
        /*08e8*/ 	.short	0x010a
        /*08ea*/ 	.byte	0x05
	.zero		1


	//   ....[127]....
        /*08ec*/ 	.word	0x00004390
        /*08f0*/ 	.word	0x000000ff
        /*08f4*/ 	.word	0x00000000
        /*08f8*/ 	.short	0x010a
        /*08fa*/ 	.byte	0x05
	.zero		1


	//   ....[128]....
        /*08fc*/ 	.word	0x00004440
        /*0900*/ 	.word	0x00000000
        /*0904*/ 	.word	0x00000000
        /*0908*/ 	.short	0x010a
        /*090a*/ 	.byte	0xff
	.zero		1


	//   ....[129]....
        /*090c*/ 	.word	0x00004590
        /*0910*/ 	.word	0x000000ff
        /*0914*/ 	.word	0x00000278
        /*0918*/ 	.short	0x010a
        /*091a*/ 	.byte	0x04
	.zero		1


	//   ....[130]....
        /*091c*/ 	.word	0x00004630
        /*0920*/ 	.word	0x000000ff
        /*0924*/ 	.word	0x00000270
        /*0928*/ 	.short	0x010a
        /*092a*/ 	.byte	0x04
	.zero		1


	//   ....[131]....
        /*092c*/ 	.word	0x000046d0
        /*0930*/ 	.word	0x000000ff
        /*0934*/ 	.word	0x00000000
        /*0938*/ 	.short	0x0101
        /*093a*/ 	.byte	0x05
	.zero		1


	//   ....[132]....
        /*093c*/ 	.word	0x00004710
        /*0940*/ 	.word	0x000000ff
        /*0944*/ 	.word	0x00000278
        /*0948*/ 	.short	0x0106
        /*094a*/ 	.byte	0x04
	.zero		1


	//   ....[133]....
        /*094c*/ 	.word	0x00004750
        /*0950*/ 	.word	0x00000000
        /*0954*/ 	.word	0x00000278
        /*0958*/ 	.short	0x010a
        /*095a*/ 	.byte	0xff
	.zero		1


	//   ....[134]....
        /*095c*/ 	.word	0x000049a0
        /*0960*/ 	.word	0x000000ff
        /*0964*/ 	.word	0x00000008
        /*0968*/ 	.short	0x010a
        /*096a*/ 	.byte	0x05
	.zero		1


	//   ....[135]....
        /*096c*/ 	.word	0x000049c0
        /*0970*/ 	.word	0x000000ff
        /*0974*/ 	.word	0x00000008
        /*0978*/ 	.short	0x010a
        /*097a*/ 	.byte	0x05
	.zero		1


	//   ....[136]....
        /*097c*/ 	.word	0x00004b50
        /*0980*/ 	.word	0x000000ff
        /*0984*/ 	.word	0x00000008
        /*0988*/ 	.short	0x010a
        /*098a*/ 	.byte	0x05
	.zero		1


	//   ....[137]....
        /*098c*/ 	.word	0x00004b70
        /*0990*/ 	.word	0x000000ff
        /*0994*/ 	.word	0x00000008
        /*0998*/ 	.short	0x010a
        /*099a*/ 	.byte	0x05
	.zero		1


	//   ....[138]....
        /*099c*/ 	.word	0x00004c30
        /*09a0*/ 	.word	0x000000ff
        /*09a4*/ 	.word	0x00000000
        /*09a8*/ 	.short	0x0101
        /*09aa*/ 	.byte	0x04
	.zero		1


	//   ....[139]....
        /*09ac*/ 	.word	0x00004f70
        /*09b0*/ 	.word	0x000000ff
        /*09b4*/ 	.word	0x00000270
        /*09b8*/ 	.short	0x010a
        /*09ba*/ 	.byte	0x11
	.zero		1


	//   ....[140]....
        /*09bc*/ 	.word	0x00005010
        /*09c0*/ 	.word	0x000000ff
        /*09c4*/ 	.word	0x00000000
        /*09c8*/ 	.short	0x0101
        /*09ca*/ 	.byte	0x17
	.zero		1


	//   ....[141]....
        /*09cc*/ 	.word	0x00005050
        /*09d0*/ 	.word	0x000000ff
        /*09d4*/ 	.word	0x00000290
        /*09d8*/ 	.short	0x010a
        /*09da*/ 	.byte	0x16
	.zero		1


	//   ....[142]....
        /*09dc*/ 	.word	0x00005100
        /*09e0*/ 	.word	0x000000ff
        /*09e4*/ 	.word	0x00000000
        /*09e8*/ 	.short	0x010a
        /*09ea*/ 	.byte	0x04
	.zero		1


	//   ....[143]....
        /*09ec*/ 	.word	0x00005140
        /*09f0*/ 	.word	0x000000ff
        /*09f4*/ 	.word	0x00000000
        /*09f8*/ 	.short	0x010a
        /*09fa*/ 	.byte	0x0a
	.zero		1


	//   ....[144]....
        /*09fc*/ 	.word	0x00005260
        /*0a00*/ 	.word	0x000000ff
        /*0a04*/ 	.word	0x00000000
        /*0a08*/ 	.short	0x010a
        /*0a0a*/ 	.byte	0x04
	.zero		1


	//   ....[145]....
        /*0a0c*/ 	.word	0x00005500
        /*0a10*/ 	.word	0x000000ff
        /*0a14*/ 	.word	0x00000000
        /*0a18*/ 	.short	0x010a
        /*0a1a*/ 	.byte	0x04
	.zero		1


	//   ....[146]....
        /*0a1c*/ 	.word	0x000055a0
        /*0a20*/ 	.word	0x00000000
        /*0a24*/ 	.word	0x00000000
        /*0a28*/ 	.short	0x010a
        /*0a2a*/ 	.byte	0xff
	.zero		1


	//   ....[147]....
        /*0a2c*/ 	.word	0x000055e0
        /*0a30*/ 	.word	0x00000000
        /*0a34*/ 	.word	0x00000000
        /*0a38*/ 	.short	0x010a
        /*0a3a*/ 	.byte	0xff
	.zero		1


	//   ....[148]....
        /*0a3c*/ 	.word	0x00005650
        /*0a40*/ 	.word	0x000000ff
        /*0a44*/ 	.word	0x00000000
        /*0a48*/ 	.short	0x0101
        /*0a4a*/ 	.byte	0x04
	.zero		1


	//   ....[149]....
        /*0a4c*/ 	.word	0x00005690
        /*0a50*/ 	.word	0x000000ff
        /*0a54*/ 	.word	0x000002a0
        /*0a58*/ 	.short	0x010a
        /*0a5a*/ 	.byte	0x11
	.zero		1


	//   ....[150]....
        /*0a5c*/ 	.word	0x000056f0
        /*0a60*/ 	.word	0x000000ff
        /*0a64*/ 	.word	0x00000000
        /*0a68*/ 	.short	0x0101
        /*0a6a*/ 	.byte	0x04
	.zero		1


	//   ....[151]....
        /*0a6c*/ 	.word	0x00005bd0
        /*0a70*/ 	.word	0x000000ff
        /*0a74*/ 	.word	0x00000270
        /*0a78*/ 	.short	0x010a
        /*0a7a*/ 	.byte	0x1f
	.zero		1


	//   ....[152]....
        /*0a7c*/ 	.word	0x00005c70
        /*0a80*/ 	.word	0x000000ff
        /*0a84*/ 	.word	0x00000000
        /*0a88*/ 	.short	0x0101
        /*0a8a*/ 	.byte	0x2d
	.zero		1


	//   ....[153]....
        /*0a8c*/ 	.word	0x000061b0
        /*0a90*/ 	.word	0x000000ff
        /*0a94*/ 	.word	0x00000268
        /*0a98*/ 	.short	0x010a
        /*0a9a*/ 	.byte	0x1f
	.zero		1


	//   ....[154]....
        /*0a9c*/ 	.word	0x000063a0
        /*0aa0*/ 	.word	0x000000ff
        /*0aa4*/ 	.word	0x00000248
        /*0aa8*/ 	.short	0x010a
        /*0aaa*/ 	.byte	0x07
	.zero		1


	//   ....[155]....
        /*0aac*/ 	.word	0x000066c0
        /*0ab0*/ 	.word	0x000000ff
        /*0ab4*/ 	.word	0x00000230
        /*0ab8*/ 	.short	0x010b
        /*0aba*/ 	.byte	0x07
	.zero		1


	//   ....[156]....
        /*0abc*/ 	.word	0x000066f0
        /*0ac0*/ 	.word	0x000000ff
        /*0ac4*/ 	.word	0x00000000
        /*0ac8*/ 	.short	0x0101
        /*0aca*/ 	.byte	0x04
	.zero		1


	//   ....[157]....
        /*0acc*/ 	.word	0x00006700
        /*0ad0*/ 	.word	0x000000ff
        /*0ad4*/ 	.word	0x00000248
        /*0ad8*/ 	.short	0x010a
        /*0ada*/ 	.byte	0x05
	.zero		1


	//   ....[158]....
        /*0adc*/ 	.word	0x000069b0
        /*0ae0*/ 	.word	0x000000ff
        /*0ae4*/ 	.word	0x00000230
        /*0ae8*/ 	.short	0x010b
        /*0aea*/ 	.byte	0x05
	.zero		1


	//   ....[159]....
        /*0aec*/ 	.word	0x000069c0
        /*0af0*/ 	.word	0x000000ff
        /*0af4*/ 	.word	0x00000000
        /*0af8*/ 	.short	0x0101
        /*0afa*/ 	.byte	0x04
	.zero		1


	//   ....[160]....
        /*0afc*/ 	.word	0x00006a20
        /*0b00*/ 	.word	0x000000ff
        /*0b04*/ 	.word	0x00000000
        /*0b08*/ 	.short	0x010a
        /*0b0a*/ 	.byte	0x04
	.zero		1


	//   ....[161]....
        /*0b0c*/ 	.word	0x00006ab0
        /*0b10*/ 	.word	0x000000ff
        /*0b14*/ 	.word	0x00000000
        /*0b18*/ 	.short	0x010a
        /*0b1a*/ 	.byte	0x05
	.zero		1


	//   ....[162]....
        /*0b1c*/ 	.word	0x00006b50
        /*0b20*/ 	.word	0x00000000
        /*0b24*/ 	.word	0x00000000
        /*0b28*/ 	.short	0x010a
        /*0b2a*/ 	.byte	0xff
	.zero		1


	//   ....[163]....
        /*0b2c*/ 	.word	0x00006eb0
        /*0b30*/ 	.word	0x000000ff
        /*0b34*/ 	.word	0x00000270
        /*0b38*/ 	.short	0x010a
        /*0b3a*/ 	.byte	0x2d
	.zero		1


	//   ....[164]....
        /*0b3c*/ 	.word	0x00006f80
        /*0b40*/ 	.word	0x000000ff
        /*0b44*/ 	.word	0x00000000
        /*0b48*/ 	.short	0x0101
        /*0b4a*/ 	.byte	0x04
	.zero		1


	//   ....[165]....
        /*0b4c*/ 	.word	0x00007bc0
        /*0b50*/ 	.word	0x00000000
        /*0b54*/ 	.word	0x00000230
        /*0b58*/ 	.short	0x010a
        /*0b5a*/ 	.byte	0xff
	.zero		1


	//   ....[166]....
        /*0b5c*/ 	.word	0x00007d10
        /*0b60*/ 	.word	0x0000003b
        /*0b64*/ 	.word	0x00000280
        /*0b68*/ 	.short	0x010a
        /*0b6a*/ 	.byte	0xff
	.zero		1


	//   ....[167]....
        /*0b6c*/ 	.word	0x00007e20
        /*0b70*/ 	.word	0x00000000
        /*0b74*/ 	.word	0x00000230
        /*0b78*/ 	.short	0x010a
        /*0b7a*/ 	.byte	0xff
	.zero		1


	//   ....[168]....
        /*0b7c*/ 	.word	0x00007f30
        /*0b80*/ 	.word	0x0000003b
        /*0b84*/ 	.word	0x00000280
        /*0b88*/ 	.short	0x010a
        /*0b8a*/ 	.byte	0xff
	.zero		1


	//   ....[169]....
        /*0b8c*/ 	.word	0x00008780
        /*0b90*/ 	.word	0x00000000
        /*0b94*/ 	.word	0x00000000
        /*0b98*/ 	.short	0x0101
        /*0b9a*/ 	.byte	0xff
	.zero		1


	//   ....[170]....
        /*0b9c*/ 	.word	0x00008790
        /*0ba0*/ 	.word	0x00000003
        /*0ba4*/ 	.word	0x00000230
        /*0ba8*/ 	.short	0x010a
        /*0baa*/ 	.byte	0xff
	.zero		1


	//   ....[171]....
        /*0bac*/ 	.word	0x00008850
        /*0bb0*/ 	.word	0x00000003
        /*0bb4*/ 	.word	0x00000230
        /*0bb8*/ 	.short	0x010a
        /*0bba*/ 	.byte	0xff
	.zero		1


	//   ....[172]....
        /*0bbc*/ 	.word	0x00008bb0
        /*0bc0*/ 	.word	0x0000003b
        /*0bc4*/ 	.word	0x00000000
        /*0bc8*/ 	.short	0x0101
        /*0bca*/ 	.byte	0xff
	.zero		1


	//   ....[173]....
        /*0bcc*/ 	.word	0x00009190
        /*0bd0*/ 	.word	0x00000000
        /*0bd4*/ 	.word	0x00000000
        /*0bd8*/ 	.short	0x0101
        /*0bda*/ 	.byte	0xff
	.zero		1


	//   ....[174]....
        /*0bdc*/ 	.word	0x00009410
        /*0be0*/ 	.word	0x000000ff
        /*0be4*/ 	.word	0x00000000
        /*0be8*/ 	.short	0x0101
        /*0bea*/ 	.byte	0x04
	.zero		1


	//   ....[175]....
        /*0bec*/ 	.word	0x00009440
        /*0bf0*/ 	.word	0x00000000
        /*0bf4*/ 	.word	0x00000118
        /*0bf8*/ 	.short	0x010a
        /*0bfa*/ 	.byte	0xff
	.zero		1


	//   ....[176]....
        /*0bfc*/ 	.word	0x000094a0
        /*0c00*/ 	.word	0x00000000
        /*0c04*/ 	.word	0x00000118
        /*0c08*/ 	.short	0x010a
        /*0c0a*/ 	.byte	0xff
	.zero		1


	//   ....[177]....
        /*0c0c*/ 	.word	0x00009500
        /*0c10*/ 	.word	0x00000000
        /*0c14*/ 	.word	0x00000270
        /*0c18*/ 	.short	0x010a
        /*0c1a*/ 	.byte	0xff
	.zero		1


	//   ....[178]....
        /*0c1c*/ 	.word	0x00009560
        /*0c20*/ 	.word	0x00000000
        /*0c24*/ 	.word	0x00000000
        /*0c28*/ 	.short	0x010a
        /*0c2a*/ 	.byte	0xff
	.zero		1


	//   ....[179]....
        /*0c2c*/ 	.word	0x000095c0
        /*0c30*/ 	.word	0x00000000
        /*0c34*/ 	.word	0x00000000
        /*0c38*/ 	.short	0x010a
        /*0c3a*/ 	.byte	0xff
	.zero		1


	//   ....[180]....
        /*0c3c*/ 	.word	0x00009620
        /*0c40*/ 	.word	0x00000000
        /*0c44*/ 	.word	0x00000000
        /*0c48*/ 	.short	0x010a
        /*0c4a*/ 	.byte	0xff
	.zero		1


	//   ....[181]....
        /*0c4c*/ 	.word	0x00009680
        /*0c50*/ 	.word	0x00000000
        /*0c54*/ 	.word	0x00000000
        /*0c58*/ 	.short	0x010a
        /*0c5a*/ 	.byte	0xff
	.zero		1


	//   ....[182]....
        /*0c5c*/ 	.word	0x000096e0
        /*0c60*/ 	.word	0x00000000
        /*0c64*/ 	.word	0x00000000
        /*0c68*/ 	.short	0x010a
        /*0c6a*/ 	.byte	0xff
	.zero		1


	//   ....[183]....
        /*0c6c*/ 	.word	0x00009740
        /*0c70*/ 	.word	0x00000000
        /*0c74*/ 	.word	0x00000000
        /*0c78*/ 	.short	0x010a
        /*0c7a*/ 	.byte	0xff
	.zero		1


	//   ....[184]....
        /*0c7c*/ 	.word	0x000097a0
        /*0c80*/ 	.word	0x00000000
        /*0c84*/ 	.word	0x00000000
        /*0c88*/ 	.short	0x010a
        /*0c8a*/ 	.byte	0xff
	.zero		1


	//   ....[185]....
        /*0c8c*/ 	.word	0x00009800
        /*0c90*/ 	.word	0x00000000
        /*0c94*/ 	.word	0x00000000
        /*0c98*/ 	.short	0x010a
        /*0c9a*/ 	.byte	0xff
	.zero		1


	//   ....[186]....
        /*0c9c*/ 	.word	0x00009860
        /*0ca0*/ 	.word	0x00000000
        /*0ca4*/ 	.word	0x00000000
        /*0ca8*/ 	.short	0x010a
        /*0caa*/ 	.byte	0xff
	.zero		1


	//   ....[187]....
        /*0cac*/ 	.word	0x000098c0
        /*0cb0*/ 	.word	0x00000000
        /*0cb4*/ 	.word	0x00000000
        /*0cb8*/ 	.short	0x010a
        /*0cba*/ 	.byte	0xff
	.zero		1


	//   ....[188]....
        /*0cbc*/ 	.word	0x00009920
        /*0cc0*/ 	.word	0x00000000
        /*0cc4*/ 	.word	0x00000000
        /*0cc8*/ 	.short	0x010a
        /*0cca*/ 	.byte	0xff
	.zero		1


	//   ....[189]....
        /*0ccc*/ 	.word	0x00009980
        /*0cd0*/ 	.word	0x00000000
        /*0cd4*/ 	.word	0x00000000
        /*0cd8*/ 	.short	0x010a
        /*0cda*/ 	.byte	0xff
	.zero		1


	//   ....[190]....
        /*0cdc*/ 	.word	0x000099e0
        /*0ce0*/ 	.word	0x00000000
        /*0ce4*/ 	.word	0x00000000
        /*0ce8*/ 	.short	0x010a
        /*0cea*/ 	.byte	0xff
	.zero		1


	//   ....[191]....
        /*0cec*/ 	.word	0x00009a40
        /*0cf0*/ 	.word	0x00000000
        /*0cf4*/ 	.word	0x00000000
        /*0cf8*/ 	.short	0x010a
        /*0cfa*/ 	.byte	0xff
	.zero		1


	//   ....[192]....
        /*0cfc*/ 	.word	0x00009aa0
        /*0d00*/ 	.word	0x00000000
        /*0d04*/ 	.word	0x00000000
        /*0d08*/ 	.short	0x010a
        /*0d0a*/ 	.byte	0xff
	.zero		1


	//   ....[193]....
        /*0d0c*/ 	.word	0x00009b00
        /*0d10*/ 	.word	0x00000000
        /*0d14*/ 	.word	0x00000000
        /*0d18*/ 	.short	0x010a
        /*0d1a*/ 	.byte	0xff
	.zero		1


	//   ....[194]....
        /*0d1c*/ 	.word	0x00009b60
        /*0d20*/ 	.word	0x00000000
        /*0d24*/ 	.word	0x00000000
        /*0d28*/ 	.short	0x010a
        /*0d2a*/ 	.byte	0xff
	.zero		1


	//   ....[195]....
        /*0d2c*/ 	.word	0x00009bc0
        /*0d30*/ 	.word	0x00000000
        /*0d34*/ 	.word	0x00000000
        /*0d38*/ 	.short	0x010a
        /*0d3a*/ 	.byte	0xff
	.zero		1


	//   ....[196]....
        /*0d3c*/ 	.word	0x00009c20
        /*0d40*/ 	.word	0x00000000
        /*0d44*/ 	.word	0x00000000
        /*0d48*/ 	.short	0x010a
        /*0d4a*/ 	.byte	0xff
	.zero		1


	//   ....[197]....
        /*0d4c*/ 	.word	0x00009c80
        /*0d50*/ 	.word	0x00000000
        /*0d54*/ 	.word	0x00000000
        /*0d58*/ 	.short	0x010a
        /*0d5a*/ 	.byte	0xff
	.zero		1


	//   ....[198]....
        /*0d5c*/ 	.word	0x00009ce0
        /*0d60*/ 	.word	0x00000000
        /*0d64*/ 	.word	0x00000000
        /*0d68*/ 	.short	0x010a
        /*0d6a*/ 	.byte	0xff
	.zero		1


	//   ....[199]....
        /*0d6c*/ 	.word	0x00009d40
        /*0d70*/ 	.word	0x00000000
        /*0d74*/ 	.word	0x00000000
        /*0d78*/ 	.short	0x010a
        /*0d7a*/ 	.byte	0xff
	.zero		1


	//   ....[200]....
        /*0d7c*/ 	.word	0x00009da0
        /*0d80*/ 	.word	0x00000000
        /*0d84*/ 	.word	0x00000000
        /*0d88*/ 	.short	0x010a
        /*0d8a*/ 	.byte	0xff
	.zero		1


	//   ....[201]....
        /*0d8c*/ 	.word	0x00009e00
        /*0d90*/ 	.word	0x00000000
        /*0d94*/ 	.word	0x00000000
        /*0d98*/ 	.short	0x010a
        /*0d9a*/ 	.byte	0xff
	.zero		1


	//   ....[202]....
        /*0d9c*/ 	.word	0x00009e60
        /*0da0*/ 	.word	0x00000000
        /*0da4*/ 	.word	0x00000000
        /*0da8*/ 	.short	0x010a
        /*0daa*/ 	.byte	0xff
	.zero		1


	//   ....[203]....
        /*0dac*/ 	.word	0x00009ec0
        /*0db0*/ 	.word	0x00000000
        /*0db4*/ 	.word	0x00000000
        /*0db8*/ 	.short	0x010a
        /*0dba*/ 	.byte	0xff
	.zero		1


	//   ....[204]....
        /*0dbc*/ 	.word	0x00009f20
        /*0dc0*/ 	.word	0x00000000
        /*0dc4*/ 	.word	0x00000000
        /*0dc8*/ 	.short	0x010a
        /*0dca*/ 	.byte	0xff
	.zero		1


	//   ....[205]....
        /*0dcc*/ 	.word	0x00009f80
        /*0dd0*/ 	.word	0x00000000
        /*0dd4*/ 	.word	0x00000000
        /*0dd8*/ 	.short	0x010a
        /*0dda*/ 	.byte	0xff
	.zero		1


	//   ....[206]....
        /*0ddc*/ 	.word	0x00009fe0
        /*0de0*/ 	.word	0x00000000
        /*0de4*/ 	.word	0x00000000
        /*0de8*/ 	.short	0x010a
        /*0dea*/ 	.byte	0xff
	.zero		1


	//   ....[207]....
        /*0dec*/ 	.word	0x0000a040
        /*0df0*/ 	.word	0x00000000
        /*0df4*/ 	.word	0x00000000
        /*0df8*/ 	.short	0x010a
        /*0dfa*/ 	.byte	0xff
	.zero		1


	//   ....[208]....
        /*0dfc*/ 	.word	0x0000a0a0
        /*0e00*/ 	.word	0x00000000
        /*0e04*/ 	.word	0x00000000
        /*0e08*/ 	.short	0x010a
        /*0e0a*/ 	.byte	0xff
	.zero		1


	//   ....[209]....
        /*0e0c*/ 	.word	0x0000a100
        /*0e10*/ 	.word	0x00000000
        /*0e14*/ 	.word	0x00000000
        /*0e18*/ 	.short	0x010a
        /*0e1a*/ 	.byte	0xff
	.zero		1


	//   ....[210]....
        /*0e1c*/ 	.word	0x0000a160
        /*0e20*/ 	.word	0x00000000
        /*0e24*/ 	.word	0x00000000
        /*0e28*/ 	.short	0x010a
        /*0e2a*/ 	.byte	0xff
	.zero		1


	//   ....[211]....
        /*0e2c*/ 	.word	0x0000a1c0
        /*0e30*/ 	.word	0x00000000
        /*0e34*/ 	.word	0x00000000
        /*0e38*/ 	.short	0x010a
        /*0e3a*/ 	.byte	0xff
	.zero		1


	//   ....[212]....
        /*0e3c*/ 	.word	0x0000a220
        /*0e40*/ 	.word	0x00000004
        /*0e44*/ 	.word	0x00000278
        /*0e48*/ 	.short	0x010a
        /*0e4a*/ 	.byte	0xff
	.zero		1


	//   ....[213]....
        /*0e4c*/ 	.word	0x0000a280
        /*0e50*/ 	.word	0x00000004
        /*0e54*/ 	.word	0x00000270
        /*0e58*/ 	.short	0x010a
        /*0e5a*/ 	.byte	0xff
	.zero		1


	//   ....[214]....
        /*0e5c*/ 	.word	0x0000a2e0
        /*0e60*/ 	.word	0x00000005
        /*0e64*/ 	.word	0x00000008
        /*0e68*/ 	.short	0x010a
        /*0e6a*/ 	.byte	0xff
	.zero		1


	//   ....[215]....
        /*0e6c*/ 	.word	0x0000a3c0
        /*0e70*/ 	.word	0x00000003
        /*0e74*/ 	.word	0x00000008
        /*0e78*/ 	.short	0x010a
        /*0e7a*/ 	.byte	0xff
	.zero		1


	//   ....[216]....
        /*0e7c*/ 	.word	0x0000a420
        /*0e80*/ 	.word	0x00000004
        /*0e84*/ 	.word	0x00000270
        /*0e88*/ 	.short	0x010a
        /*0e8a*/ 	.byte	0xff
	.zero		1


	//   ....[217]....
        /*0e8c*/ 	.word	0x0000a480
        /*0e90*/ 	.word	0x00000004
        /*0e94*/ 	.word	0x00000290
        /*0e98*/ 	.short	0x010a
        /*0e9a*/ 	.byte	0xff
	.zero		1


	//   ....[218]....
        /*0e9c*/ 	.word	0x0000a4e0
        /*0ea0*/ 	.word	0x00000004
        /*0ea4*/ 	.word	0x00000000
        /*0ea8*/ 	.short	0x010a
        /*0eaa*/ 	.byte	0xff
	.zero		1


	//   ....[219]....
        /*0eac*/ 	.word	0x0000a540
        /*0eb0*/ 	.word	0x00000000
        /*0eb4*/ 	.word	0x00000000
        /*0eb8*/ 	.short	0x010a
        /*0eba*/ 	.byte	0xff
	.zero		1


	//   ....[220]....
        /*0ebc*/ 	.word	0x0000a5a0
        /*0ec0*/ 	.word	0x00000000
        /*0ec4*/ 	.word	0x000002a0
        /*0ec8*/ 	.short	0x010a
        /*0eca*/ 	.byte	0xff
	.zero		1


	//   ....[221]....
        /*0ecc*/ 	.word	0x0000a600
        /*0ed0*/ 	.word	0x00000000
        /*0ed4*/ 	.word	0x00000270
        /*0ed8*/ 	.short	0x010a
        /*0eda*/ 	.byte	0xff
	.zero		1


	//   ....[222]....
        /*0edc*/ 	.word	0x0000a660
        /*0ee0*/ 	.word	0x00000000
        /*0ee4*/ 	.word	0x00000268
        /*0ee8*/ 	.short	0x010a
        /*0eea*/ 	.byte	0xff
	.zero		1


	//   ....[223]....
        /*0eec*/ 	.word	0x0000a6c0
        /*0ef0*/ 	.word	0x00000000
        /*0ef4*/ 	.word	0x00000248
        /*0ef8*/ 	.short	0x010a
        /*0efa*/ 	.byte	0xff
	.zero		1


	//   ....[224]....
        /*0efc*/ 	.word	0x0000a720
        /*0f00*/ 	.word	0x00000000
        /*0f04*/ 	.word	0x00000248
        /*0f08*/ 	.short	0x010a
        /*0f0a*/ 	.byte	0xff
	.zero		1


	//   ....[225]....
        /*0f0c*/ 	.word	0x0000a780
        /*0f10*/ 	.word	0x00000000
        /*0f14*/ 	.word	0x00000000
        /*0f18*/ 	.short	0x010a
        /*0f1a*/ 	.byte	0xff
	.zero		1


	//   ....[226]....
        /*0f1c*/ 	.word	0x0000a7e0
        /*0f20*/ 	.word	0x00000000
        /*0f24*/ 	.word	0x00000000
        /*0f28*/ 	.short	0x010a
        /*0f2a*/ 	.byte	0xff
	.zero		1


	//   ....[227]....
        /*0f2c*/ 	.word	0x0000a840
        /*0f30*/ 	.word	0x00000000
        /*0f34*/ 	.word	0x00000270
        /*0f38*/ 	.short	0x010a
        /*0f3a*/ 	.byte	0xff
	.zero		1


	//   ....[228]....
        /*0f3c*/ 	.word	0x0000a890
        /*0f40*/ 	.word	0x00000000
        /*0f44*/ 	.word	0x00000230
        /*0f48*/ 	.short	0x010a
        /*0f4a*/ 	.byte	0xff
	.zero		1


	//   ....[229]....
        /*0f4c*/ 	.word	0x0000a8e0
        /*0f50*/ 	.word	0x0000003b
        /*0f54*/ 	.word	0x00000280
        /*0f58*/ 	.short	0x010a
        /*0f5a*/ 	.byte	0xff
	.zero		1


	//   ....[230]....
        /*0f5c*/ 	.word	0x0000a930
        /*0f60*/ 	.word	0x00000003
        /*0f64*/ 	.word	0x00000230
        /*0f68*/ 	.short	0x010a
        /*0f6a*/ 	.byte	0xff
	.zero		1


	//----- nvinfo : EIATTR_NUM_MBARRIERS
	.align		4
.L_47:
        /*0f6c*/ 	.byte	0x03, 0x38
        /*0f6e*/ 	.short	0x0055


	//----- nvinfo : EIATTR_EXIT_INSTR_OFFSETS
	.align		4
        /*0f70*/ 	.byte	0x04, 0x1c
        /*0f72*/ 	.short	(.L_49 - .L_48)


	//   ....[0]....
.L_48:
        /*0f74*/ 	.word	0x00004470


	//   ....[1]....
        /*0f78*/ 	.word	0x00004720


	//   ....[2]....
        /*0f7c*/ 	.word	0x00004780


	//   ....[3]....
        /*0f80*/ 	.word	0x00005920


	//   ....[4]....
        /*0f84*/ 	.word	0x00006b80


	//   ....[5]....
        /*0f88*/ 	.word	0x00006bc0


	//   ....[6]....
        /*0f8c*/ 	.word	0x000092f0


	//   ....[7]....
        /*0f90*/ 	.word	0x00009370


	//   ....[8]....
        /*0f94*/ 	.word	0x000093a0


	//   ....[9]....
        /*0f98*/ 	.word	0x00009420


	//----- nvinfo : EIATTR_MAX_THREADS
	.align		4
.L_49:
        /*0f9c*/ 	.byte	0x04, 0x05
        /*0f9e*/ 	.short	(.L_51 - .L_50)
.L_50:
        /*0fa0*/ 	.word	0x00000100
        /*0fa4*/ 	.word	0x00000001
        /*0fa8*/ 	.word	0x00000001


	//----- nvinfo : EIATTR_CRS_STACK_SIZE
	.align		4
.L_51:
        /*0fac*/ 	.byte	0x04, 0x1e
        /*0fae*/ 	.short	(.L_53 - .L_52)
.L_52:
        /*0fb0*/ 	.word	0x00000000


	//----- nvinfo : EIATTR_CBANK_PARAM_SIZE
	.align		4
.L_53:
        /*0fb4*/ 	.byte	0x03, 0x19
        /*0fb6*/ 	.short	0x0800


	//----- nvinfo : EIATTR_PARAM_CBANK
	.align		4
        /*0fb8*/ 	.byte	0x04, 0x0a
        /*0fba*/ 	.short	(.L_55 - .L_54)
	.align		4
.L_54:
        /*0fbc*/ 	.word	index@(.nv.constant0._ZN7cutlass13device_kernelINS_4conv6kernel13ConvUniversalINS1_16ConvProblemShapeILNS1_8OperatorE1ELi2EEENS1_10collective14CollectiveConvINS1_47MainloopSm100TmaUmmaWarpSpecializedImplicitGemmILS5_1ELi35ELi2ELi1ELi2EN4cute5tupleIJNSA_1CILi2EEENSC_ILi1EEESE_EEEEENSB_IJNSC_ILi128EEENSC_ILi64EEENSB_IJNSC_ILi32EEEEEEEEENS_10bfloat16_tESM_NSA_8TiledMMAINSA_8MMA_AtomIJNSA_26SM100_MMA_F16BF16_2x1SM_SSISM_SM_fLi128ELi64ELNSA_4UMMA5MajorE0ELSR_1ELNSQ_7ScaleInE0ELSS_0EEEEEENSA_6LayoutINSB_IJSE_SE_SE_EEENSB_IJNSC_ILi0EEESX_SX_EEEEENSB_IJNSA_10UnderscoreES10_S10_EEEEENS7_6detail27Sm100ImplicitGemmTileTraitsINSA_25SM100_TMA_2SM_LOAD_IM2COLENSA_14ComposedLayoutINSA_7SwizzleILi2ELi4ELi3EEENSA_18smem_ptr_flag_bitsILi16EEENSV_INSB_IJNSC_ILi8EEESJ_EEENSB_IJSJ_SE_EEEEEEEvEENS14_INSA_18SM100_TMA_2SM_LOADENS16_IS18_S1A_NSV_INSB_IJSJ_S1B_EEENSB_IJSE_SJ_EEEEEEEvEEEENS_8epilogue10collective18CollectiveEpilogueINS1O_23Sm100TmaWarpSpecializedILi3ELi2ELi16ELb1ELb0EEEJNSB_IJSI_SI_SK_EEENSB_IJNSV_ISI_SE_EENSV_INSB_IJNSC_ILi16EEESD_EEES1J_EEEEESM_NSB_IJNSB_IJlllEEESE_SX_EEESM_S20_NS1O_6fusion15FusionCallbacksIS1S_NS21_17LinearCombinationISM_fSM_fLNS_15FloatRoundStyleE2EEES1T_S1Y_JEEENSA_5SM1004TMEM4LOAD26SM100_TMEM_LOAD_32dp32b16xENSA_20SM90_TMA_LOAD_IM2COLENS16_INS17_ILi1ELi4ELi3EEES1A_NSV_INSB_IJS1B_S1V_EEENSB_IJS1V_SE_EEEEEEENSA_39AutoVectorizingCopyWithAssumedAlignmentILi128EEENSA_21SM90_TMA_STORE_IM2COLES2G_S2I_S2I_EEEvvEEEEvNT_6ParamsE)
        /*0fc0*/ 	.short	0x0380
        /*0fc2*/ 	.short	0x0800


	//----- nvinfo : EIATTR_SW_WAR
	.align		4
.L_55:
        /*0fc4*/ 	.byte	0x04, 0x36
        /*0fc6*/ 	.short	(.L_57 - .L_56)
.L_56:
        /*0fc8*/ 	.word	0x00000008
.L_57:


//--------------------- .nv.callgraph             --------------------------
	.section	.nv.callgraph,"",@"SHT_CUDA_CALLGRAPH"
	.align	4
	.sectionentsize	8
	.align		4
        /*0000*/ 	.word	0x00000000
	.align		4
        /*0004*/ 	.word	0xffffffff
	.align		4
        /*0008*/ 	.word	index@(_ZN7cutlass13device_kernelINS_4conv6kernel13ConvUniversalINS1_16ConvProblemShapeILNS1_8OperatorE1ELi2EEENS1_10collective14CollectiveConvINS1_47MainloopSm100TmaUmmaWarpSpecializedImplicitGemmILS5_1ELi35ELi2ELi1ELi2EN4cute5tupleIJNSA_1CILi2EEENSC_ILi1EEESE_EEEEENSB_IJNSC_ILi128EEENSC_ILi64EEENSB_IJNSC_ILi32EEEEEEEEENS_10bfloat16_tESM_NSA_8TiledMMAINSA_8MMA_AtomIJNSA_26SM100_MMA_F16BF16_2x1SM_SSISM_SM_fLi128ELi64ELNSA_4UMMA5MajorE0ELSR_1ELNSQ_7ScaleInE0ELSS_0EEEEEENSA_6LayoutINSB_IJSE_SE_SE_EEENSB_IJNSC_ILi0EEESX_SX_EEEEENSB_IJNSA_10UnderscoreES10_S10_EEEEENS7_6detail27Sm100ImplicitGemmTileTraitsINSA_25SM100_TMA_2SM_LOAD_IM2COLENSA_14ComposedLayoutINSA_7SwizzleILi2ELi4ELi3EEENSA_18smem_ptr_flag_bitsILi16EEENSV_INSB_IJNSC_ILi8EEESJ_EEENSB_IJSJ_SE_EEEEEEEvEENS14_INSA_18SM100_TMA_2SM_LOADENS16_IS18_S1A_NSV_INSB_IJSJ_S1B_EEENSB_IJSE_SJ_EEEEEEEvEEEENS_8epilogue10collective18CollectiveEpilogueINS1O_23Sm100TmaWarpSpecializedILi3ELi2ELi16ELb1ELb0EEEJNSB_IJSI_SI_SK_EEENSB_IJNSV_ISI_SE_EENSV_INSB_IJNSC_ILi16EEESD_EEES1J_EEEEESM_NSB_IJNSB_IJlllEEESE_SX_EEESM_S20_NS1O_6fusion15FusionCallbacksIS1S_NS21_17LinearCombinationISM_fSM_fLNS_15FloatRoundStyleE2EEES1T_S1Y_JEEENSA_5SM1004TMEM4LOAD26SM100_TMEM_LOAD_32dp32b16xENSA_20SM90_TMA_LOAD_IM2COLENS16_INS17_ILi1ELi4ELi3EEES1A_NSV_INSB_IJS1B_S1V_EEENSB_IJS1V_SE_EEEEEEENSA_39AutoVectorizingCopyWithAssumedAlignmentILi128EEENSA_21SM90_TMA_STORE_IM2COLES2G_S2I_S2I_EEEvvEEEEvNT_6ParamsE)
	.align		4
        /*000c*/ 	.word	index@(__assertfail)
	.align		4
        /*0010*/ 	.word	0x00000000
	.align		4
        /*0014*/ 	.word	0xfffffffe
	.align		4
        /*0018*/ 	.word	0x00000000
	.align		4
        /*001c*/ 	.word	0xfffffffd
	.align		4
        /*0020*/ 	.word	0x00000000
	.align		4
        /*0024*/ 	.word	0xfffffffc


//--------------------- .nv.constant4             --------------------------
	.section	.nv.constant4,"a",@progbits
	.align	8
	.align		8
.nv.constant4:
        /*0000*/ 	.dword	__assertfail
	.align		8
        /*0008*/ 	.dword	__unnamed_1
	.align		8
        /*0010*/ 	.dword	__unnamed_2
	.align		8
        /*0018*/ 	.dword	_ZN39_INTERNAL_db697a17_4_k_cu_65c54aca_32254cuda3std3__45__cpo5beginE
	.align		8
        /*0020*/ 	.dword	_ZN39_INTERNAL_db697a17_4_k_cu_65c54aca_32254cuda3std3__45__cpo3endE
	.align		8
        /*0028*/ 	.dword	_ZN39_INTERNAL_db697a17_4_k_cu_65c54aca_32254cuda3std3__45__cpo6cbeginE
	.align		8
        /*0030*/ 	.dword	_ZN39_INTERNAL_db697a17_4_k_cu_65c54aca_32254cuda3std3__45__cpo4cendE
	.align		8
        /*0038*/ 	.dword	_ZN39_INTERNAL_db697a17_4_k_cu_65c54aca_32254cuda3std3__441_GLOBAL__N__db697a17_4_k_cu_65c54aca_32256ignoreE
	.align		8
        /*0040*/ 	.dword	_ZN39_INTERNAL_db697a17_4_k_cu_65c54aca_32254cuda3std3__419piecewise_constructE
	.align		8
        /*0048*/ 	.dword	_ZN39_INTERNAL_db697a17_4_k_cu_65c54aca_32254cuda3std3__48in_placeE
	.align		8
        /*0050*/ 	.dword	_ZN39_INTERNAL_db697a17_4_k_cu_65c54aca_32254cuda3std6ranges3__45__cpo4swapE
	.align		8
        /*0058*/ 	.dword	_ZN39_INTERNAL_db697a17_4_k_cu_65c54aca_32254cuda3std6ranges3__45__cpo9iter_moveE
	.align		8
        /*0060*/ 	.dword	_ZN39_INTERNAL_db697a17_4_k_cu_65c54aca_32254cute7productE
	.align		8
        /*0068*/ 	.dword	_ZN39_INTERNAL_db697a17_4_k_cu_65c54aca_32254cute1_E
	.align		8
        /*0070*/ 	.dword	$str$27
	.align		8
        /*0078*/ 	.dword	$str$28
	.align		8
        /*0080*/ 	.dword	$str$29
	.align		8
        /*0088*/ 	.dword	$str$30


//--------------------- .text._ZN7cutlass13device_kernelINS_4conv6kernel13ConvUniversalINS1_16ConvProblemShapeILNS1_8OperatorE1ELi2EEENS1_10collective14CollectiveConvINS1_47MainloopSm100TmaUmmaWarpSpecializedImplicitGemmILS5_1ELi35ELi2ELi1ELi2EN4cute5tupleIJNSA_1CILi2EEENSC_ILi1EEESE_EEEEENSB_IJNSC_ILi128EEENSC_ILi64EEENSB_IJNSC_ILi32EEEEEEEEENS_10bfloat16_tESM_NSA_8TiledMMAINSA_8MMA_AtomIJNSA_26SM100_MMA_F16BF16_2x1SM_SSISM_SM_fLi128ELi64ELNSA_4UMMA5MajorE0ELSR_1ELNSQ_7ScaleInE0ELSS_0EEEEEENSA_6LayoutINSB_IJSE_SE_SE_EEENSB_IJNSC_ILi0EEESX_SX_EEEEENSB_IJNSA_10UnderscoreES10_S10_EEEEENS7_6detail27Sm100ImplicitGemmTileTraitsINSA_25SM100_TMA_2SM_LOAD_IM2COLENSA_14ComposedLayoutINSA_7SwizzleILi2ELi4ELi3EEENSA_18smem_ptr_flag_bitsILi16EEENSV_INSB_IJNSC_ILi8EEESJ_EEENSB_IJSJ_SE_EEEEEEEvEENS14_INSA_18SM100_TMA_2SM_LOADENS16_IS18_S1A_NSV_INSB_IJSJ_S1B_EEENSB_IJSE_SJ_EEEEEEEvEEEENS_8epilogue10collective18CollectiveEpilogueINS1O_23Sm100TmaWarpSpecializedILi3ELi2ELi16ELb1ELb0EEEJNSB_IJSI_SI_SK_EEENSB_IJNSV_ISI_SE_EENSV_INSB_IJNSC_ILi16EEESD_EEES1J_EEEEESM_NSB_IJNSB_IJlllEEESE_SX_EEESM_S20_NS1O_6fusion15FusionCallbacksIS1S_NS21_17LinearCombinationISM_fSM_fLNS_15FloatRoundStyleE2EEES1T_S1Y_JEEENSA_5SM1004TMEM4LOAD26SM100_TMEM_LOAD_32dp32b16xENSA_20SM90_TMA_LOAD_IM2COLENS16_INS17_ILi1ELi4ELi3EEES1A_NSV_INSB_IJS1B_S1V_EEENSB_IJS1V_SE_EEEEEEENSA_39AutoVectorizingCopyWithAssumedAlignmentILi128EEENSA_21SM90_TMA_STORE_IM2COLES2G_S2I_S2I_EEEvvEEEEvNT_6ParamsE --------------------------
	.section	.text._ZN7cutlass13device_kernelINS_4conv6kernel13ConvUniversalINS1_16ConvProblemShapeILNS1_8OperatorE1ELi2EEENS1_10collective14CollectiveConvINS1_47MainloopSm100TmaUmmaWarpSpecializedImplicitGemmILS5_1ELi35ELi2ELi1ELi2EN4cute5tupleIJNSA_1CILi2EEENSC_ILi1EEESE_EEEEENSB_IJNSC_ILi128EEENSC_ILi64EEENSB_IJNSC_ILi32EEEEEEEEENS_10bfloat16_tESM_NSA_8TiledMMAINSA_8MMA_AtomIJNSA_26SM100_MMA_F16BF16_2x1SM_SSISM_SM_fLi128ELi64ELNSA_4UMMA5MajorE0ELSR_1ELNSQ_7ScaleInE0ELSS_0EEEEEENSA_6LayoutINSB_IJSE_SE_SE_EEENSB_IJNSC_ILi0EEESX_SX_EEEEENSB_IJNSA_10UnderscoreES10_S10_EEEEENS7_6detail27Sm100ImplicitGemmTileTraitsINSA_25SM100_TMA_2SM_LOAD_IM2COLENSA_14ComposedLayoutINSA_7SwizzleILi2ELi4ELi3EEENSA_18smem_ptr_flag_bitsILi16EEENSV_INSB_IJNSC_ILi8EEESJ_EEENSB_IJSJ_SE_EEEEEEEvEENS14_INSA_18SM100_TMA_2SM_LOADENS16_IS18_S1A_NSV_INSB_IJSJ_S1B_EEENSB_IJSE_SJ_EEEEEEEvEEEENS_8epilogue10collective18CollectiveEpilogueINS1O_23Sm100TmaWarpSpecializedILi3ELi2ELi16ELb1ELb0EEEJNSB_IJSI_SI_SK_EEENSB_IJNSV_ISI_SE_EENSV_INSB_IJNSC_ILi16EEESD_EEES1J_EEEEESM_NSB_IJNSB_IJlllEEESE_SX_EEESM_S20_NS1O_6fusion15FusionCallbacksIS1S_NS21_17LinearCombinationISM_fSM_fLNS_15FloatRoundStyleE2EEES1T_S1Y_JEEENSA_5SM1004TMEM4LOAD26SM100_TMEM_LOAD_32dp32b16xENSA_20SM90_TMA_LOAD_IM2COLENS16_INS17_ILi1ELi4ELi3EEES1A_NSV_INSB_IJS1B_S1V_EEENSB_IJS1V_SE_EEEEEEENSA_39AutoVectorizingCopyWithAssumedAlignmentILi128EEENSA_21SM90_TMA_STORE_IM2COLES2G_S2I_S2I_EEEvvEEEEvNT_6ParamsE,"ax",@progbits
	.align	128
.text._ZN7cutlass13device_kernelINS_4conv6kernel13ConvUniversalINS1_16ConvProblemShapeILNS1_8OperatorE1ELi2EEENS1_10collective14CollectiveConvINS1_47MainloopSm100TmaUmmaWarpSpecializedImplicitGemmILS5_1ELi35ELi2ELi1ELi2EN4cute5tupleIJNSA_1CILi2EEENSC_ILi1EEESE_EEEEENSB_IJNSC_ILi128EEENSC_ILi64EEENSB_IJNSC_ILi32EEEEEEEEENS_10bfloat16_tESM_NSA_8TiledMMAINSA_8MMA_AtomIJNSA_26SM100_MMA_F16BF16_2x1SM_SSISM_SM_fLi128ELi64ELNSA_4UMMA5MajorE0ELSR_1ELNSQ_7ScaleInE0ELSS_0EEEEEENSA_6LayoutINSB_IJSE_SE_SE_EEENSB_IJNSC_ILi0EEESX_SX_EEEEENSB_IJNSA_10UnderscoreES10_S10_EEEEENS7_6detail27Sm100ImplicitGemmTileTraitsINSA_25SM100_TMA_2SM_LOAD_IM2COLENSA_14ComposedLayoutINSA_7SwizzleILi2ELi4ELi3EEENSA_18smem_ptr_flag_bitsILi16EEENSV_INSB_IJNSC_ILi8EEESJ_EEENSB_IJSJ_SE_EEEEEEEvEENS14_INSA_18SM100_TMA_2SM_LOADENS16_IS18_S1A_NSV_INSB_IJSJ_S1B_EEENSB_IJSE_SJ_EEEEEEEvEEEENS_8epilogue10collective18CollectiveEpilogueINS1O_23Sm100TmaWarpSpecializedILi3ELi2ELi16ELb1ELb0EEEJNSB_IJSI_SI_SK_EEENSB_IJNSV_ISI_SE_EENSV_INSB_IJNSC_ILi16EEESD_EEES1J_EEEEESM_NSB_IJNSB_IJlllEEESE_SX_EEESM_S20_NS1O_6fusion15FusionCallbacksIS1S_NS21_17LinearCombinationISM_fSM_fLNS_15FloatRoundStyleE2EEES1T_S1Y_JEEENSA_5SM1004TMEM4LOAD26SM100_TMEM_LOAD_32dp32b16xENSA_20SM90_TMA_LOAD_IM2COLENS16_INS17_ILi1ELi4ELi3EEES1A_NSV_INSB_IJS1B_S1V_EEENSB_IJS1V_SE_EEEEEEENSA_39AutoVectorizingCopyWithAssumedAlignmentILi128EEENSA_21SM90_TMA_STORE_IM2COLES2G_S2I_S2I_EEEvvEEEEvNT_6ParamsE:
        .type           _ZN7cutlass13device_kernelINS_4conv6kernel13ConvUniversalINS1_16ConvProblemShapeILNS1_8OperatorE1ELi2EEENS1_10collective14CollectiveConvINS1_47MainloopSm100TmaUmmaWarpSpecializedImplicitGemmILS5_1ELi35ELi2ELi1ELi2EN4cute5tupleIJNSA_1CILi2EEENSC_ILi1EEESE_EEEEENSB_IJNSC_ILi128EEENSC_ILi64EEENSB_IJNSC_ILi32EEEEEEEEENS_10bfloat16_tESM_NSA_8TiledMMAINSA_8MMA_AtomIJNSA_26SM100_MMA_F16BF16_2x1SM_SSISM_SM_fLi128ELi64ELNSA_4UMMA5MajorE0ELSR_1ELNSQ_7ScaleInE0ELSS_0EEEEEENSA_6LayoutINSB_IJSE_SE_SE_EEENSB_IJNSC_ILi0EEESX_SX_EEEEENSB_IJNSA_10UnderscoreES10_S10_EEEEENS7_6detail27Sm100ImplicitGemmTileTraitsINSA_25SM100_TMA_2SM_LOAD_IM2COLENSA_14ComposedLayoutINSA_7SwizzleILi2ELi4ELi3EEENSA_18smem_ptr_flag_bitsILi16EEENSV_INSB_IJNSC_ILi8EEESJ_EEENSB_IJSJ_SE_EEEEEEEvEENS14_INSA_18SM100_TMA_2SM_LOADENS16_IS18_S1A_NSV_INSB_IJSJ_S1B_EEENSB_IJSE_SJ_EEEEEEEvEEEENS_8epilogue10collective18CollectiveEpilogueINS1O_23Sm100TmaWarpSpecializedILi3ELi2ELi16ELb1ELb0EEEJNSB_IJSI_SI_SK_EEENSB_IJNSV_ISI_SE_EENSV_INSB_IJNSC_ILi16EEESD_EEES1J_EEEEESM_NSB_IJNSB_IJlllEEESE_SX_EEESM_S20_NS1O_6fusion15FusionCallbacksIS1S_NS21_17LinearCombinationISM_fSM_fLNS_15FloatRoundStyleE2EEES1T_S1Y_JEEENSA_5SM1004TMEM4LOAD26SM100_TMEM_LOAD_32dp32b16xENSA_20SM90_TMA_LOAD_IM2COLENS16_INS17_ILi1ELi4ELi3EEES1A_NSV_INSB_IJS1B_S1V_EEENSB_IJS1V_SE_EEEEEEENSA_39AutoVectorizingCopyWithAssumedAlignmentILi128EEENSA_21SM90_TMA_STORE_IM2COLES2G_S2I_S2I_EEEvvEEEEvNT_6ParamsE,@function
        .size           _ZN7cutlass13device_kernelINS_4conv6kernel13ConvUniversalINS1_16ConvProblemShapeILNS1_8OperatorE1ELi2EEENS1_10collective14CollectiveConvINS1_47MainloopSm100TmaUmmaWarpSpecializedImplicitGemmILS5_1ELi35ELi2ELi1ELi2EN4cute5tupleIJNSA_1CILi2EEENSC_ILi1EEESE_EEEEENSB_IJNSC_ILi128EEENSC_ILi64EEENSB_IJNSC_ILi32EEEEEEEEENS_10bfloat16_tESM_NSA_8TiledMMAINSA_8MMA_AtomIJNSA_26SM100_MMA_F16BF16_2x1SM_SSISM_SM_fLi128ELi64ELNSA_4UMMA5MajorE0ELSR_1ELNSQ_7ScaleInE0ELSS_0EEEEEENSA_6LayoutINSB_IJSE_SE_SE_EEENSB_IJNSC_ILi0EEESX_SX_EEEEENSB_IJNSA_10UnderscoreES10_S10_EEEEENS7_6detail27Sm100ImplicitGemmTileTraitsINSA_25SM100_TMA_2SM_LOAD_IM2COLENSA_14ComposedLayoutINSA_7SwizzleILi2ELi4ELi3EEENSA_18smem_ptr_flag_bitsILi16EEENSV_INSB_IJNSC_ILi8EEESJ_EEENSB_IJSJ_SE_EEEEEEEvEENS14_INSA_18SM100_TMA_2SM_LOADENS16_IS18_S1A_NSV_INSB_IJSJ_S1B_EEENSB_IJSE_SJ_EEEEEEEvEEEENS_8epilogue10collective18CollectiveEpilogueINS1O_23Sm100TmaWarpSpecializedILi3ELi2ELi16ELb1ELb0EEEJNSB_IJSI_SI_SK_EEENSB_IJNSV_ISI_SE_EENSV_INSB_IJNSC_ILi16EEESD_EEES1J_EEEEESM_NSB_IJNSB_IJlllEEESE_SX_EEESM_S20_NS1O_6fusion15FusionCallbacksIS1S_NS21_17LinearCombinationISM_fSM_fLNS_15FloatRoundStyleE2EEES1T_S1Y_JEEENSA_5SM1004TMEM4LOAD26SM100_TMEM_LOAD_32dp32b16xENSA_20SM90_TMA_LOAD_IM2COLENS16_INS17_ILi1ELi4ELi3EEES1A_NSV_INSB_IJS1B_S1V_EEENSB_IJS1V_SE_EEEEEEENSA_39AutoVectorizingCopyWithAssumedAlignmentILi128EEENSA_21SM90_TMA_STORE_IM2COLES2G_S2I_S2I_EEEvvEEEEvNT_6ParamsE,(.L_x_259 - _ZN7cutlass13device_kernelINS_4conv6kernel13ConvUniversalINS1_16ConvProblemShapeILNS1_8OperatorE1ELi2EEENS1_10collective14CollectiveConvINS1_47MainloopSm100TmaUmmaWarpSpecializedImplicitGemmILS5_1ELi35ELi2ELi1ELi2EN4cute5tupleIJNSA_1CILi2EEENSC_ILi1EEESE_EEEEENSB_IJNSC_ILi128EEENSC_ILi64EEENSB_IJNSC_ILi32EEEEEEEEENS_10bfloat16_tESM_NSA_8TiledMMAINSA_8MMA_AtomIJNSA_26SM100_MMA_F16BF16_2x1SM_SSISM_SM_fLi128ELi64ELNSA_4UMMA5MajorE0ELSR_1ELNSQ_7ScaleInE0ELSS_0EEEEEENSA_6LayoutINSB_IJSE_SE_SE_EEENSB_IJNSC_ILi0EEESX_SX_EEEEENSB_IJNSA_10UnderscoreES10_S10_EEEEENS7_6detail27Sm100ImplicitGemmTileTraitsINSA_25SM100_TMA_2SM_LOAD_IM2COLENSA_14ComposedLayoutINSA_7SwizzleILi2ELi4ELi3EEENSA_18smem_ptr_flag_bitsILi16EEENSV_INSB_IJNSC_ILi8EEESJ_EEENSB_IJSJ_SE_EEEEEEEvEENS14_INSA_18SM100_TMA_2SM_LOADENS16_IS18_S1A_NSV_INSB_IJSJ_S1B_EEENSB_IJSE_SJ_EEEEEEEvEEEENS_8epilogue10collective18CollectiveEpilogueINS1O_23Sm100TmaWarpSpecializedILi3ELi2ELi16ELb1ELb0EEEJNSB_IJSI_SI_SK_EEENSB_IJNSV_ISI_SE_EENSV_INSB_IJNSC_ILi16EEESD_EEES1J_EEEEESM_NSB_IJNSB_IJlllEEESE_SX_EEESM_S20_NS1O_6fusion15FusionCallbacksIS1S_NS21_17LinearCombinationISM_fSM_fLNS_15FloatRoundStyleE2EEES1T_S1Y_JEEENSA_5SM1004TMEM4LOAD26SM100_TMEM_LOAD_32dp32b16xENSA_20SM90_TMA_LOAD_IM2COLENS16_INS17_ILi1ELi4ELi3EEES1A_NSV_INSB_IJS1B_S1V_EEENSB_IJS1V_SE_EEEEEEENSA_39AutoVectorizingCopyWithAssumedAlignmentILi128EEENSA_21SM90_TMA_STORE_IM2COLES2G_S2I_S2I_EEEvvEEEEvNT_6ParamsE)
        .other          _ZN7cutlass13device_kernelINS_4conv6kernel13ConvUniversalINS1_16ConvProblemShapeILNS1_8OperatorE1ELi2EEENS1_10collective14CollectiveConvINS1_47MainloopSm100TmaUmmaWarpSpecializedImplicitGemmILS5_1ELi35ELi2ELi1ELi2EN4cute5tupleIJNSA_1CILi2EEENSC_ILi1EEESE_EEEEENSB_IJNSC_ILi128EEENSC_ILi64EEENSB_IJNSC_ILi32EEEEEEEEENS_10bfloat16_tESM_NSA_8TiledMMAINSA_8MMA_AtomIJNSA_26SM100_MMA_F16BF16_2x1SM_SSISM_SM_fLi128ELi64ELNSA_4UMMA5MajorE0ELSR_1ELNSQ_7ScaleInE0ELSS_0EEEEEENSA_6LayoutINSB_IJSE_SE_SE_EEENSB_IJNSC_ILi0EEESX_SX_EEEEENSB_IJNSA_10UnderscoreES10_S10_EEEEENS7_6detail27Sm100ImplicitGemmTileTraitsINSA_25SM100_TMA_2SM_LOAD_IM2COLENSA_14ComposedLayoutINSA_7SwizzleILi2ELi4ELi3EEENSA_18smem_ptr_flag_bitsILi16EEENSV_INSB_IJNSC_ILi8EEESJ_EEENSB_IJSJ_SE_EEEEEEEvEENS14_INSA_18SM100_TMA_2SM_LOADENS16_IS18_S1A_NSV_INSB_IJSJ_S1B_EEENSB_IJSE_SJ_EEEEEEEvEEEENS_8epilogue10collective18CollectiveEpilogueINS1O_23Sm100TmaWarpSpecializedILi3ELi2ELi16ELb1ELb0EEEJNSB_IJSI_SI_SK_EEENSB_IJNSV_ISI_SE_EENSV_INSB_IJNSC_ILi16EEESD_EEES1J_EEEEESM_NSB_IJNSB_IJlllEEESE_SX_EEESM_S20_NS1O_6fusion15FusionCallbacksIS1S_NS21_17LinearCombinationISM_fSM_fLNS_15FloatRoundStyleE2EEES1T_S1Y_JEEENSA_5SM1004TMEM4LOAD26SM100_TMEM_LOAD_32dp32b16xENSA_20SM90_TMA_LOAD_IM2COLENS16_INS17_ILi1ELi4ELi3EEES1A_NSV_INSB_IJS1B_S1V_EEENSB_IJS1V_SE_EEEEEEENSA_39AutoVectorizingCopyWithAssumedAlignmentILi128EEENSA_21SM90_TMA_STORE_IM2COLES2G_S2I_S2I_EEEvvEEEEvNT_6ParamsE,@"STO_CUDA_ENTRY STV_DEFAULT"
_ZN7cutlass13device_kernelINS_4conv6kernel13ConvUniversalINS1_16ConvProblemShapeILNS1_8OperatorE1ELi2EEENS1_10collective14CollectiveConvINS1_47MainloopSm100TmaUmmaWarpSpecializedImplicitGemmILS5_1ELi35ELi2ELi1ELi2EN4cute5tupleIJNSA_1CILi2EEENSC_ILi1EEESE_EEEEENSB_IJNSC_ILi128EEENSC_ILi64EEENSB_IJNSC_ILi32EEEEEEEEENS_10bfloat16_tESM_NSA_8TiledMMAINSA_8MMA_AtomIJNSA_26SM100_MMA_F16BF16_2x1SM_SSISM_SM_fLi128ELi64ELNSA_4UMMA5MajorE0ELSR_1ELNSQ_7ScaleInE0ELSS_0EEEEEENSA_6LayoutINSB_IJSE_SE_SE_EEENSB_IJNSC_ILi0EEESX_SX_EEEEENSB_IJNSA_10UnderscoreES10_S10_EEEEENS7_6detail27Sm100ImplicitGemmTileTraitsINSA_25SM100_TMA_2SM_LOAD_IM2COLENSA_14ComposedLayoutINSA_7SwizzleILi2ELi4ELi3EEENSA_18smem_ptr_flag_bitsILi16EEENSV_INSB_IJNSC_ILi8EEESJ_EEENSB_IJSJ_SE_EEEEEEEvEENS14_INSA_18SM100_TMA_2SM_LOADENS16_IS18_S1A_NSV_INSB_IJSJ_S1B_EEENSB_IJSE_SJ_EEEEEEEvEEEENS_8epilogue10collective18CollectiveEpilogueINS1O_23Sm100TmaWarpSpecializedILi3ELi2ELi16ELb1ELb0EEEJNSB_IJSI_SI_SK_EEENSB_IJNSV_ISI_SE_EENSV_INSB_IJNSC_ILi16EEESD_EEES1J_EEEEESM_NSB_IJNSB_IJlllEEESE_SX_EEESM_S20_NS1O_6fusion15FusionCallbacksIS1S_NS21_17LinearCombinationISM_fSM_fLNS_15FloatRoundStyleE2EEES1T_S1Y_JEEENSA_5SM1004TMEM4LOAD26SM100_TMEM_LOAD_32dp32b16xENSA_20SM90_TMA_LOAD_IM2COLENS16_INS17_ILi1ELi4ELi3EEES1A_NSV_INSB_IJS1B_S1V_EEENSB_IJS1V_SE_EEEEEEENSA_39AutoVectorizingCopyWithAssumedAlignmentILi128EEENSA_21SM90_TMA_STORE_IM2COLES2G_S2I_S2I_EEEvvEEEEvNT_6ParamsE:
[----:B------:R-:W1:Y:S01]  /*0000*/  LDC R1, c[0x0][0x37c] ;  /* 0x0000df00ff017b82 */ /* 0x000e620000000800 */
[----:B------:R-:W2:Y:S01]  /*0010*/  S2R R55, SR_TID.X ;  /* 0x0000000000377919 */ /* 0x000ea20000002100 */
[----:B------:R-:W3:Y:S06]  /*0020*/  LDCU.64 UR8, c[0x0][0x890] ;  /* 0x00011200ff0877ac */ /* 0x000eec0008000a00 */
[----:B------:R-:W4:Y:S01]  /*0030*/  S2UR UR4, SR_CgaCtaId ;  /* 0x00000000000479c3 */ /* 0x000f220000008800 */
[----:B-1----:R-:W-:Y:S01]  /*0040*/  VIADD R1, R1, 0xfffffff8 ;  /* 0xfffffff801017836 */ /* 0x002fe20000000000 */
[----:B------:R-:W-:-:S02]  /*0050*/  PRMT R45, RZ, 0x7610, R45 ;  /* 0x00007610ff2d7816 */ /* 0x000fc4000000002d */
[----:B------:R-:W-:Y:S02]  /*0060*/  ELECT P1, URZ, PT ;  /* 0x0000000000ff782f */ /* 0x000fe40003820000 */
[----:B------:R-:W-:Y:S01]  /*0070*/  R2UR UR43, R1 ;  /* 0x00000000012b72ca */ /* 0x000fe200000e0000 */
[----:B---3--:R-:W-:-:S04]  /*0080*/  UISETP.NE.U32.AND UP0, UPT, UR8, URZ, UPT ;  /* 0x000000ff0800728c */ /* 0x008fc8000bf05070 */
[----:B------:R-:W-:Y:S02]  /*0090*/  UISETP.NE.AND.EX UP0, UPT, UR9, URZ, UPT, UP0 ;  /* 0x000000ff0900728c */ /* 0x000fe4000bf05300 */
[----:B----4-:R-:W-:Y:S02]  /*00a0*/  ULOP3.LUT UR31, UR4, 0x1, URZ, 0xc0, !UPT ;  /* 0x00000001041f7892 */ /* 0x010fe4000f8ec0ff */
[----:B------:R-:W-:Y:S01]  /*00b0*/  ULOP3.LUT UR30, UR4, 0x1, URZ, 0x3c, !UPT ;  /* 0x00000001041e7892 */ /* 0x000fe2000f8e3cff */
[----:B--2---:R-:W-:-:S05]  /*00c0*/  SHF.R.U32.HI R46, RZ, 0x5, R55 ;  /* 0x00000005ff2e7819 */ /* 0x004fca0000011637 */
[----:B------:R-:W1:Y:S02]  /*00d0*/  SHFL.IDX PT, R0, R46, RZ, 0x1f ;  /* 0x00001fff2e007589 */ /* 0x000e6400000e0000 */
[----:B-1----:R-:W-:Y:S01]  /*00e0*/  R2UR UR18, R0 ;  /* 0x00000000001272ca */ /* 0x002fe200000e0000 */
[----:B------:R-:W-:-:S14]  /*00f0*/  BRA.U UP0, `(.L_x_0) ;  /* 0x0000000100307547 */ /* 0x000fdc000b800000 */
[----:B------:R-:W1:Y:S02]  /*0100*/  LDCU.64 UR4, c[0x0][0x888] ;  /* 0x00011100ff0477ac */ /* 0x000e640008000a00 */
[----:B-1----:R-:W-:-:S04]  /*0110*/  UISETP.NE.U32.AND UP0, UPT, UR4, URZ, UPT ;  /* 0x000000ff0400728c */ /* 0x002fc8000bf05070 */
[----:B------:R-:W-:-:S09]  /*0120*/  UISETP.NE.AND.EX UP0, UPT, UR5, URZ, UPT, UP0 ;  /* 0x000000ff0500728c */ /* 0x000fd2000bf05300 */
[----:B------:R-:W-:Y:S05]  /*0130*/  BRA.U !UP0, `(.L_x_1) ;  /* 0x0000000108147547 */ /* 0x000fea000b800000 */
[----:B------:R-:W1:Y:S01]  /*0140*/  LDC.64 R26, c[0x0][0x888] ;  /* 0x00022200ff1a7b82 */ /* 0x000e620000000a00 */
[----:B------:R-:W1:Y:S02]  /*0150*/  LDCU.64 UR4, c[0x0][0x358] ;  /* 0x00006b00ff0477ac */ /* 0x000e640008000a00 */
[----:B-1----:R1:W5:Y:S01]  /*0160*/  LDG.E R26, desc[UR4][R26.64] ;  /* 0x000000041a1a7981 */ /* 0x002362000c1e1900 */
[----:B------:R-:W-:Y:S01]  /*0170*/  HFMA2 R45, -RZ, RZ, 0, 5.9604644775390625e-08 ;  /* 0x00000001ff2d7431 */ /* 0x000fe200000001ff */
[----:B------:R-:W-:Y:S05]  /*0180*/  BRA `(.L_x_0) ;  /* 0x00000000000c7947 */ /* 0x000fea0003800000 */
.L_x_1:
[----:B------:R-:W1:Y:S01]  /*0190*/  LDCU UR4, c[0x0][0x880] ;  /* 0x00011000ff0477ac */ /* 0x000e620008000800 */
[----:B------:R-:W-:Y:S01]  /*01a0*/  HFMA2 R45, -RZ, RZ, 0, 5.9604644775390625e-08 ;  /* 0x00000001ff2d7431 */ /* 0x000fe200000001ff */
[----:B-1----:R-:W-:-:S07]  /*01b0*/  MOV R26, UR4 ;  /* 0x00000004001a7c02 */ /* 0x002fce0008000f00 */
.L_x_0:
[----:B------:R-:W2:Y:S02]  /*01c0*/  LDCU.64 UR4, c[0x0][0x8b0] ;  /* 0x00011600ff0477ac */ /* 0x000ea40008000a00 */
[----:B--2---:R-:W-:-:S04]  /*01d0*/  UISETP.NE.U32.AND UP0, UPT, UR4, URZ, UPT ;  /* 0x000000ff0400728c */ /* 0x004fc8000bf05070 */
[----:B------:R-:W-:-:S09]  /*01e0*/  UISETP.NE.AND.EX UP0, UPT, UR5, URZ, UPT, UP0 ;  /* 0x000000ff0500728c */ /* 0x000fd2000bf05300 */
[----:B------:R-:W-:Y:S05]  /*01f0*/  BRA.U UP0, `(.L_x_2) ;  /* 0x0000000100287547 */ /* 0x000fea000b800000 */
[----:B------:R-:W2:Y:S02]  /*0200*/  LDCU.64 UR4, c[0x0][0x8a8] ;  /* 0x00011500ff0477ac */ /* 0x000ea40008000a00 */
[----:B--2---:R-:W-:-:S04]  /*0210*/  UISETP.NE.U32.AND UP0, UPT, UR4, URZ, UPT ;  /* 0x000000ff0400728c */ /* 0x004fc8000bf05070 */
[----:B------:R-:W-:-:S09]  /*0220*/  UISETP.NE.AND.EX UP0, UPT, UR5, URZ, UPT, UP0 ;  /* 0x000000ff0500728c */ /* 0x000fd2000bf05300 */
[----:B------:R-:W-:Y:S05]  /*0230*/  BRA.U !UP0, `(.L_x_3) ;  /* 0x0000000108107547 */ /* 0x000fea000b800000 */
[----:B------:R-:W2:Y:S01]  /*0240*/  LDC.64 R24, c[0x0][0x8a8] ;  /* 0x00022a00ff187b82 */ /* 0x000ea20000000a00 */
[----:B------:R-:W2:Y:S02]  /*0250*/  LDCU.64 UR4, c[0x0][0x358] ;  /* 0x00006b00ff0477ac */ /* 0x000ea40008000a00 */
[----:B--2---:R2:W5:Y:S01]  /*0260*/  LDG.E R24, desc[UR4][R24.64] ;  /* 0x0000000418187981 */ /* 0x004562000c1e1900 */
[----:B------:R-:W-:Y:S05]  /*0270*/  BRA `(.L_x_2) ;  /* 0x0000000000087947 */ /* 0x000fea0003800000 */
.L_x_3:
[----:B------:R-:W2:Y:S02]  /*0280*/  LDCU UR4, c[0x0][0x8a0] ;  /* 0x00011400ff0477ac */ /* 0x000ea40008000800 */
[----:B--2---:R-:W-:Y:S02]  /*0290*/  MOV R24, UR4 ;  /* 0x0000000400187c02 */ /* 0x004fe40008000f00 */
.L_x_2:
[----:B------:R-:W-:Y:S01]  /*02a0*/  IMAD.U32 R0, RZ, RZ, UR18 ;  /* 0x00000012ff007e24 */ /* 0x000fe2000f8e00ff */
[----:B------:R-:W-:Y:S04]  /*02b0*/  BSSY.RECONVERGENT B0, `(.L_x_4) ;  /* 0x000000c000007945 */ /* 0x000fe80003800200 */
[C---:B------:R-:W-:Y:S02]  /*02c0*/  ISETP.NE.OR P2, PT, R0.reuse, 0x1, !P1 ;  /* 0x000000010000780c */ /* 0x040fe40004f45670 */
[----:B------:R-:W-:-:S11]  /*02d0*/  ISETP.NE.OR P0, PT, R0, 0x3, !P1 ;  /* 0x000000030000780c */ /* 0x000fd60004f05670 */
[----:B------:R-:W-:Y:S05]  /*02e0*/  @P2 BRA `(.L_x_5) ;  /* 0x0000000000202947 */ /* 0x000fea0003800000 */
[----:B------:R-:W3:Y:S02]  /*02f0*/  LDCU.64 UR4, c[0x0][0x348] ;  /* 0x00006900ff0477ac */ /* 0x000ee40008000a00 */
[----:B---3--:R-:W-:Y:S02]  /*0300*/  UIADD3 UR6, UP1, UPT, UR4, 0x80, URZ ;  /* 0x0000008004067890 */ /* 0x008fe4000ff3e0ff */
[----:B------:R-:W-:Y:S02]  /*0310*/  UIADD3 UR4, UP0, UPT, UR4, 0x180, URZ ;  /* 0x0000018004047890 */ /* 0x000fe4000ff1e0ff */
[----:B------:R-:W-:Y:S02]  /*0320*/  UIADD3.X UR7, UPT, UPT, URZ, UR5, URZ, UP1, !UPT ;  /* 0x00000005ff077290 */ /* 0x000fe40008ffe4ff */
[----:B------:R-:W-:-:S07]  /*0330*/  UIADD3.X UR5, UPT, UPT, URZ, UR5, URZ, UP0, !UPT ;  /* 0x00000005ff057290 */ /* 0x000fce00087fe4ff */
[----:B------:R3:W-:Y:S02]  /*0340*/  UTMACCTL.PF [UR6] ;  /* 0x00000000060079b9 */ /* 0x0007e40008040000 */
[----:B------:R3:W-:Y:S02]  /*0350*/  UTMACCTL.PF [UR4] ;  /* 0x00000000040079b9 */ /* 0x0007e40008040000 */
[----:B---3--:R-:W-:Y:S01]  /*0360*/  NOP ;  /* 0x0000000000007918 */ /* 0x008fe20000000000 */
.L_x_5:
[----:B------:R-:W-:Y:S05]  /*0370*/  BSYNC.RECONVERGENT B0 ;  /* 0x0000000000007941 */ /* 0x000fea0003800200 */
.L_x_4:
[----:B------:R-:W-:Y:S04]  /*0380*/  BSSY.RECONVERGENT B0, `(.L_x_6) ;  /* 0x000000a000007945 */ /* 0x000fe80003800200 */
        /* <DEDUP_REMOVED lines=9> */
.L_x_7:
[----:B------:R-:W-:Y:S05]  /*0420*/  BSYNC.RECONVERGENT B0 ;  /* 0x0000000000007941 */ /* 0x000fea0003800200 */
.L_x_6:
[----:B------:R-:W3:Y:S01]  /*0430*/  LDCU.64 UR4, c[0x0][0x888] ;  /* 0x00011100ff0477ac */ /* 0x000ee20008000a00 */
[----:B------:R-:W-:Y:S02]  /*0440*/  UISETP.EQ.U32.AND UP2, UPT, UR8, URZ, UPT ;  /* 0x000000ff0800728c */ /* 0x000fe4000bf42070 */
[----:B------:R-:W-:Y:S02]  /*0450*/  UPLOP3.LUT UP3, UPT, UPT, UPT, UPT, 0x80, 0x8 ;  /* 0x000000000008789c */ /* 0x000fe40003f6f070 */
[----:B---3--:R-:W-:-:S04]  /*0460*/  UISETP.NE.U32.AND UP0, UPT, UR4, URZ, UPT ;  /* 0x000000ff0400728c */ /* 0x008fc8000bf05070 */
[----:B------:R-:W-:-:S04]  /*0470*/  UISETP.NE.AND.EX UP1, UPT, UR5, URZ, UPT, UP0 ;  /* 0x000000ff0500728c */ /* 0x000fc8000bf25300 */
[----:B------:R-:W-:-:S04]  /*0480*/  UISETP.EQ.OR.EX UP4, UPT, UR9, URZ, !UP1, UP2 ;  /* 0x000000ff0900728c */ /* 0x000fc8000cf82720 */
[----:B------:R-:W-:-:S06]  /*0490*/  UP2UR UR4, UPR, URZ, 0x10 ;  /* 0x00000010ff047883 */ /* 0x000fcc0008000000 */
[----:B------:R-:W-:Y:S01]  /*04a0*/  MOV R51, UR4 ;  /* 0x0000000400337c02 */ /* 0x000fe20008000f00 */
[----:B------:R-:W-:Y:S06]  /*04b0*/  BRA.U !UP4, `(.L_x_8) ;  /* 0x000000010c207547 */ /* 0x000fec000b800000 */
[----:B------:R-:W-:Y:S01]  /*04c0*/  UISETP.NE.U32.AND UP2, UPT, UR8, URZ, UPT ;  /* 0x000000ff0800728c */ /* 0x000fe2000bf45070 */
[----:B-----5:R-:W-:Y:S01]  /*04d0*/  FSETP.NEU.AND P0, PT, R26, RZ, PT ;  /* 0x000000ff1a00720b */ /* 0x020fe20003f0d000 */
[----:B------:R-:W-:Y:S02]  /*04e0*/  USEL UR4, URZ, 0xffffffff, UP1 ;  /* 0xffffffffff047887 */ /* 0x000fe40008800000 */
[----:B------:R-:W-:-:S10]  /*04f0*/  UISETP.NE.AND.EX UP2, UPT, UR9, URZ, UPT, UP2 ;  /* 0x000000ff0900728c */ /* 0x000fd4000bf45320 */
[----:B------:R-:W-:Y:S01]  /*0500*/  VOTEU.ANY UP0, P0 ;  /* 0x0000000000ff7886 */ /* 0x000fe20000000100 */
[----:B------:R-:W-:-:S04]  /*0510*/  @!UP2 USEL UR4, URZ, 0xffffffff, UP0 ;  /* 0xffffffffff04a887 */ /* 0x000fc80008000000 */
[----:B------:R-:W-:-:S04]  /*0520*/  ULOP3.LUT UR4, UR4, 0x1, URZ, 0xc0, !UPT ;  /* 0x0000000104047892 */ /* 0x000fc8000f8ec0ff */
[----:B------:R-:W-:-:S11]  /*0530*/  UISETP.NE.U32.AND UP3, UPT, UR4, 0x1, UPT ;  /* 0x000000010400788c */ /* 0x000fd6000bf65070 */
.L_x_8:
[----:B------:R-:W3:Y:S01]  /*0540*/  SHFL.IDX PT, R0, R46, RZ, 0x1f ;  /* 0x00001fff2e007589 */ /* 0x000ee200000e0000 */
[----:B------:R-:W-:Y:S02]  /*0550*/  UISETP.NE.AND UP5, UPT, UR18, 0x2, UPT ;  /* 0x000000021200788c */ /* 0x000fe4000bfa5270 */
[----:B------:R-:W-:Y:S02]  /*0560*/  UISETP.NE.AND UP0, UPT, UR18, 0x2, UPT ;  /* 0x000000021200788c */ /* 0x000fe4000bf05270 */
[----:B------:R-:W-:Y:S02]  /*0570*/  UISETP.NE.OR UP2, UPT, UR31, URZ, UP5 ;  /* 0x000000ff1f00728c */ /* 0x000fe4000af45670 */
[----:B------:R-:W-:-:S04]  /*0580*/  USEL UR53, URZ, 0x1, UP0 ;  /* 0x00000001ff357887 */ /* 0x000fc80008000000 */
[----:B------:R-:W-:Y:S02]  /*0590*/  PLOP3.LUT P3, PT, P1, PT, UP2, 0xae, 0xea ;  /* 0x0000000000ea781c */ /* 0x000fe40000f6f52e */
[----:B---3--:R-:W-:-:S13]  /*05a0*/  ISETP.NE.AND P0, PT, R0, RZ, PT ;  /* 0x000000ff0000720c */ /* 0x008fda0003f05270 */
[----:B------:R-:W-:Y:S05]  /*05b0*/  @P0 BRA `(.L_x_9) ;  /* 0x00000004004c0947 */ /* 0x000fea0003800000 */
[----:B------:R-:W-:Y:S01]  /*05c0*/  ELECT P0, URZ, PT ;  /* 0x0000000000ff782f */ /* 0x000fe20003800000 */
[----:B------:R-:W-:-:S12]  /*05d0*/  BSSY.RECONVERGENT B0, `(.L_x_9) ;  /* 0x0000051000007945 */ /* 0x000fd80003800200 */
[----:B------:R-:W-:Y:S05]  /*05e0*/  @!P0 BRA `(.L_x_10) ;  /* 0x00000004003c8947 */ /* 0x000fea0003800000 */
[----:B------:R-:W3:Y:S01]  /*05f0*/  S2UR UR5, SR_CgaCtaId ;  /* 0x00000000000579c3 */ /* 0x000ee20000008800 */
[----:B------:R-:W-:Y:S01]  /*0600*/  UMOV UR4, 0x400 ;  /* 0x0000040000047882 */ /* 0x000fe20000000000 */
[----:B------:R-:W-:Y:S02]  /*0610*/  UMOV UR6, 0x1 ;  /* 0x0000000100067882 */ /* 0x000fe40000000000 */
[----:B------:R-:W-:-:S04]  /*0620*/  UIADD3 UR6, UPT, UPT, -UR6, 0x100000, URZ ;  /* 0x0010000006067890 */ /* 0x000fc8000fffe1ff */
[----:B------:R-:W-:Y:S02]  /*0630*/  USHF.L.U32 UR7, UR6, 0xb, URZ ;  /* 0x0000000b06077899 */ /* 0x000fe400080006ff */
[----:B------:R-:W-:Y:S02]  /*0640*/  USHF.L.U32 UR6, UR6, 0x1, URZ ;  /* 0x0000000106067899 */ /* 0x000fe400080006ff */
[----:B---3--:R-:W-:Y:S01]  /*0650*/  ULEA UR4, UR5, UR4, 0x18 ;  /* 0x0000000405047291 */ /* 0x008fe2000f8ec0ff */
[----:B------:R-:W3:Y:S11]  /*0660*/  FENCE.VIEW.ASYNC.S ;  /* 0x00000000000073c6 */ /* 0x000ef60000000000 */
[----:B---3--:R3:W4:Y:S01]  /*0670*/  SYNCS.EXCH.64 URZ, [UR4], UR6 ;  /* 0x0000000604ff75b2 */ /* 0x0087220008000100 */
[----:B------:R3:W1:Y:S01]  /*0680*/  SYNCS.EXCH.64 URZ, [UR4+0x118], UR6 ;  /* 0x0001180604ff75b2 */ /* 0x0006620008000100 */
        /* <DEDUP_REMOVED lines=67> */
[----:B------:R3:W1:Y:S02]  /*0ac0*/  SYNCS.EXCH.64 URZ, [UR4+0x228], UR6 ;  /* 0x0002280604ff75b2 */ /* 0x0006640008000100 */
[----:B---34-:R-:W-:Y:S01]  /*0ad0*/  NOP ;  /* 0x0000000000007918 */ /* 0x018fe20000000000 */
.L_x_10:
[----:B------:R-:W-:Y:S05]  /*0ae0*/  BSYNC.RECONVERGENT B0 ;  /* 0x0000000000007941 */ /* 0x000fea0003800200 */
.L_x_9:
[----:B------:R-:W3:Y:S01]  /*0af0*/  SHFL.IDX PT, R0, R46, RZ, 0x1f ;  /* 0x00001fff2e007589 */ /* 0x000ee200000e0000 */
[----:B------:R-:W-:Y:S01]  /*0b00*/  NOP ;  /* 0x0000000000007918 */ /* 0x000fe20000000000 */
[----:B---3--:R-:W-:-:S13]  /*0b10*/  ISETP.NE.AND P0, PT, R0, 0x1, PT ;  /* 0x000000010000780c */ /* 0x008fda0003f05270 */
[----:B------:R-:W-:Y:S05]  /*0b20*/  @P0 BRA `(.L_x_11) ;  /* 0x0000000000500947 */ /* 0x000fea0003800000 */
[----:B------:R-:W3:Y:S01]  /*0b30*/  S2UR UR5, SR_CgaCtaId ;  /* 0x00000000000579c3 */ /* 0x000ee20000008800 */
[----:B------:R-:W-:Y:S01]  /*0b40*/  UMOV UR4, 0x400 ;  /* 0x0000040000047882 */ /* 0x000fe20000000000 */
[----:B------:R-:W-:Y:S01]  /*0b50*/  UMOV UR8, 0x20 ;  /* 0x0000002000087882 */ /* 0x000fe20000000000 */
[----:B------:R-:W-:Y:S01]  /*0b60*/  UMOV UR6, 0x80 ;  /* 0x0000008000067882 */ /* 0x000fe20000000000 */
[----:B------:R-:W-:-:S04]  /*0b70*/  UIADD3 UR8, UPT, UPT, -UR8, 0x100000, URZ ;  /* 0x0010000008087890 */ /* 0x000fc8000fffe1ff */
[----:B------:R-:W-:Y:S02]  /*0b80*/  USHF.L.U32 UR9, UR8, 0xb, URZ ;  /* 0x0000000b08097899 */ /* 0x000fe400080006ff */
[----:B------:R-:W-:Y:S02]  /*0b90*/  USHF.L.U32 UR8, UR8, 0x1, URZ ;  /* 0x0000000108087899 */ /* 0x000fe400080006ff */
[----:B------:R-:W-:-:S04]  /*0ba0*/  UIADD3 UR6, UPT, UPT, -UR6, 0x100000, URZ ;  /* 0x0010000006067890 */ /* 0x000fc8000fffe1ff */
[----:B------:R-:W-:Y:S02]  /*0bb0*/  USHF.L.U32 UR7, UR6, 0xb, URZ ;  /* 0x0000000b06077899 */ /* 0x000fe400080006ff */
[----:B------:R-:W-:Y:S01]  /*0bc0*/  USHF.L.U32 UR6, UR6, 0x1, URZ ;  /* 0x0000000106067899 */ /* 0x000fe200080006ff */
[----:B------:R-:W-:Y:S01]  /*0bd0*/  ELECT P0, URZ, PT ;  /* 0x0000000000ff782f */ /* 0x000fe20003800000 */
[----:B---3--:R-:W-:Y:S01]  /*0be0*/  ULEA UR4, UR5, UR4, 0x18 ;  /* 0x0000000405047291 */ /* 0x008fe2000f8ec0ff */
[----:B------:R-:W3:Y:S11]  /*0bf0*/  FENCE.VIEW.ASYNC.S ;  /* 0x00000000000073c6 */ /* 0x000ef60000000000 */
[----:B---3--:R3:W4:Y:S01]  /*0c00*/  SYNCS.EXCH.64 URZ, [UR4+0x230], UR8 ;  /* 0x0002300804ff75b2 */ /* 0x0087220008000100 */
[----:B------:R3:W1:Y:S01]  /*0c10*/  SYNCS.EXCH.64 URZ, [UR4+0x248], UR6 ;  /* 0x0002480604ff75b2 */ /* 0x0006620008000100 */
[----:B------:R3:W1:Y:S01]  /*0c20*/  SYNCS.EXCH.64 URZ, [UR4+0x238], UR8 ;  /* 0x0002380804ff75b2 */ /* 0x0006620008000100 */
[----:B------:R3:W1:Y:S01]  /*0c30*/  SYNCS.EXCH.64 URZ, [UR4+0x250], UR6 ;  /* 0x0002500604ff75b2 */ /* 0x0006620008000100 */
[----:B------:R3:W1:Y:S01]  /*0c40*/  SYNCS.EXCH.64 URZ, [UR4+0x240], UR8 ;  /* 0x0002400804ff75b2 */ /* 0x0006620008000100 */
[----:B------:R3:W1:Y:S01]  /*0c50*/  SYNCS.EXCH.64 URZ, [UR4+0x258], UR6 ;  /* 0x0002580604ff75b2 */ /* 0x0006620008000100 */
[----:B------:R-:W-:Y:S01]  /*0c60*/  NOP ;  /* 0x0000000000007918 */ /* 0x000fe20000000000 */
.L_x_11:
[----:B------:R-:W2:Y:S01]  /*0c70*/  SHFL.IDX PT, R0, R46, RZ, 0x1f ;  /* 0x00001fff2e007589 */ /* 0x000ea200000e0000 */
[----:B------:R-:W-:Y:S01]  /*0c80*/  NOP ;  /* 0x0000000000007918 */ /* 0x000fe20000000000 */
[----:B--2---:R-:W-:-:S13]  /*0c90*/  ISETP.NE.AND P0, PT, R0, 0x3, PT ;  /* 0x000000030000780c */ /* 0x004fda0003f05270 */
[----:B------:R-:W-:Y:S05]  /*0ca0*/  @P0 BRA `(.L_x_12) ;  /* 0x0000000000300947 */ /* 0x000fea0003800000 */
[----:B------:R-:W2:Y:S01]  /*0cb0*/  S2UR UR5, SR_CgaCtaId ;  /* 0x00000000000579c3 */ /* 0x000ea20000008800 */
[----:B---3--:R-:W-:Y:S01]  /*0cc0*/  UMOV UR4, 0x400 ;  /* 0x0000040000047882 */ /* 0x008fe20000000000 */
[----:B------:R-:W-:Y:S01]  /*0cd0*/  UMOV UR6, 0x20 ;  /* 0x0000002000067882 */ /* 0x000fe20000000000 */
[----:B------:R-:W-:Y:S01]  /*0ce0*/  ELECT P0, URZ, PT ;  /* 0x0000000000ff782f */ /* 0x000fe20003800000 */
[----:B------:R-:W-:-:S04]  /*0cf0*/  UIADD3 UR6, UPT, UPT, -UR6, 0x100000, URZ ;  /* 0x0010000006067890 */ /* 0x000fc8000fffe1ff */
[----:B------:R-:W-:Y:S02]  /*0d00*/  USHF.L.U32 UR7, UR6, 0xb, URZ ;  /* 0x0000000b06077899 */ /* 0x000fe400080006ff */
[----:B------:R-:W-:Y:S02]  /*0d10*/  USHF.L.U32 UR6, UR6, 0x1, URZ ;  /* 0x0000000106067899 */ /* 0x000fe400080006ff */
[----:B--2---:R-:W-:Y:S01]  /*0d20*/  ULEA UR4, UR5, UR4, 0x18 ;  /* 0x0000000405047291 */ /* 0x004fe2000f8ec0ff */
[----:B------:R-:W2:Y:S11]  /*0d30*/  FENCE.VIEW.ASYNC.S ;  /* 0x00000000000073c6 */ /* 0x000eb60000000000 */
[----:B--2---:R2:W3:Y:S01]  /*0d40*/  SYNCS.EXCH.64 URZ, [UR4+0x260], UR6 ;  /* 0x0002600604ff75b2 */ /* 0x0044e20008000100 */
[----:B------:R2:W1:Y:S01]  /*0d50*/  SYNCS.EXCH.64 URZ, [UR4+0x268], UR6 ;  /* 0x0002680604ff75b2 */ /* 0x0004620008000100 */
[----:B------:R-:W-:Y:S01]  /*0d60*/  NOP ;  /* 0x0000000000007918 */ /* 0x000fe20000000000 */
.L_x_12:
[----:B------:R-:W4:Y:S01]  /*0d70*/  SHFL.IDX PT, R0, R46, RZ, 0x1f ;  /* 0x00001fff2e007589 */ /* 0x000f2200000e0000 */
[----:B------:R-:W-:Y:S01]  /*0d80*/  NOP ;  /* 0x0000000000007918 */ /* 0x000fe20000000000 */
[----:B----4-:R-:W-:-:S13]  /*0d90*/  ISETP.NE.AND P0, PT, R0, 0x4, PT ;  /* 0x000000040000780c */ /* 0x010fda0003f05270 */
[----:B------:R-:W-:Y:S05]  /*0da0*/  @P0 BRA `(.L_x_13) ;  /* 0x0000000000440947 */ /* 0x000fea0003800000 */
[----:B------:R-:W4:Y:S01]  /*0db0*/  S2UR UR5, SR_CgaCtaId ;  /* 0x00000000000579c3 */ /* 0x000f220000008800 */
[----:B--23--:R-:W-:Y:S01]  /*0dc0*/  UMOV UR4, 0x1e0 ;  /* 0x000001e000047882 */ /* 0x00cfe20000000000 */
[----:B------:R-:W-:Y:S01]  /*0dd0*/  UMOV UR6, 0x400 ;  /* 0x0000040000067882 */ /* 0x000fe20000000000 */
[----:B------:R-:W-:Y:S01]  /*0de0*/  USEL UR4, UR4, 0x1a0, UP3 ;  /* 0x000001a004047887 */ /* 0x000fe20009800000 */
[----:B------:R-:W-:Y:S01]  /*0df0*/  UMOV UR8, 0x1 ;  /* 0x0000000100087882 */ /* 0x000fe20000000000 */
[----:B------:R-:W-:Y:S01]  /*0e00*/  ELECT P0, URZ, PT ;  /* 0x0000000000ff782f */ /* 0x000fe20003800000 */
[----:B------:R-:W-:-:S04]  /*0e10*/  UIADD3 UR8, UPT, UPT, -UR8, 0x100000, URZ ;  /* 0x0010000008087890 */ /* 0x000fc8000fffe1ff */
[----:B------:R-:W-:Y:S02]  /*0e20*/  USHF.L.U32 UR9, UR8, 0xb, URZ ;  /* 0x0000000b08097899 */ /* 0x000fe400080006ff */
[----:B------:R-:W-:Y:S02]  /*0e30*/  USHF.L.U32 UR8, UR8, 0x1, URZ ;  /* 0x0000000108087899 */ /* 0x000fe400080006ff */
[----:B----4-:R-:W-:Y:S02]  /*0e40*/  ULEA UR6, UR5, UR6, 0x18 ;  /* 0x0000000605067291 */ /* 0x010fe4000f8ec0ff */
[----:B------:R-:W-:-:S04]  /*0e50*/  UIADD3 UR4, UPT, UPT, -UR4, 0x100000, URZ ;  /* 0x0010000004047890 */ /* 0x000fc8000fffe1ff */
[----:B------:R-:W-:Y:S02]  /*0e60*/  USHF.L.U32 UR5, UR4, 0xb, URZ ;  /* 0x0000000b04057899 */ /* 0x000fe400080006ff */
[----:B------:R-:W-:Y:S01]  /*0e70*/  USHF.L.U32 UR4, UR4, 0x1, URZ ;  /* 0x0000000104047899 */ /* 0x000fe200080006ff */
[----:B------:R-:W2:Y:S03]  /*0e80*/  FENCE.VIEW.ASYNC.S ;  /* 0x00000000000073c6 */ /* 0x000ea60000000000 */
[----:B--2---:R4:W2:Y:S08]  /*0e90*/  SYNCS.EXCH.64 URZ, [UR6+0x270], UR8 ;  /* 0x0002700806ff75b2 */ /* 0x0048b00008000100 */
[----:B------:R4:W3:Y:S02]  /*0ea0*/  SYNCS.EXCH.64 URZ, [UR6+0x278], UR4 ;  /* 0x0002780406ff75b2 */ /* 0x0008e40008000100 */
[----:B----4-:R-:W-:Y:S01]  /*0eb0*/  NOP ;  /* 0x0000000000007918 */ /* 0x010fe20000000000 */
.L_x_13:
[----:B------:R-:W4:Y:S01]  /*0ec0*/  SHFL.IDX PT, R0, R46, RZ, 0x1f ;  /* 0x00001fff2e007589 */ /* 0x000f2200000e0000 */
[----:B------:R-:W-:Y:S01]  /*0ed0*/  ISETP.NE.OR P1, PT, RZ, UR18, !P1 ;  /* 0x00000012ff007c0c */ /* 0x000fe2000cf25670 */
[----:B------:R-:W-:Y:S01]  /*0ee0*/  NOP ;  /* 0x0000000000007918 */ /* 0x000fe20000000000 */
[----:B----4-:R-:W-:-:S13]  /*0ef0*/  ISETP.NE.AND P0, PT, R0, 0x5, PT ;  /* 0x000000050000780c */ /* 0x010fda0003f05270 */
[----:B------:R-:W-:Y:S05]  /*0f00*/  @P0 BRA `(.L_x_14) ;  /* 0x0000000000480947 */ /* 0x000fea0003800000 */
[----:B------:R-:W4:Y:S01]  /*0f10*/  S2UR UR5, SR_CgaCtaId ;  /* 0x00000000000579c3 */ /* 0x000f220000008800 */
[----:B--23--:R-:W-:Y:S01]  /*0f20*/  UMOV UR4, 0x400 ;  /* 0x0000040000047882 */ /* 0x00cfe20000000000 */
        /* <DEDUP_REMOVED lines=9> */
[----:B----4-:R-:W-:Y:S01]  /*0fc0*/  ULEA UR4, UR5, UR4, 0x18 ;  /* 0x0000000405047291 */ /* 0x010fe2000f8ec0ff */
[----:B------:R-:W2:Y:S11]  /*0fd0*/  FENCE.VIEW.ASYNC.S ;  /* 0x00000000000073c6 */ /* 0x000eb60000000000 */
[----:B--2---:R4:W2:Y:S01]  /*0fe0*/  SYNCS.EXCH.64 URZ, [UR4+0x280], UR6 ;  /* 0x0002800604ff75b2 */ /* 0x0048a20008000100 */
[----:B------:R4:W3:Y:S01]  /*0ff0*/  SYNCS.EXCH.64 URZ, [UR4+0x290], UR8 ;  /* 0x0002900804ff75b2 */ /* 0x0008e20008000100 */
[----:B------:R4:W1:Y:S01]  /*1000*/  SYNCS.EXCH.64 URZ, [UR4+0x288], UR6 ;  /* 0x0002880604ff75b2 */ /* 0x0008620008000100 */
[----:B------:R4:W1:Y:S02]  /*1010*/  SYNCS.EXCH.64 URZ, [UR4+0x298], UR8 ;  /* 0x0002980804ff75b2 */ /* 0x0008640008000100 */
[----:B----4-:R-:W-:Y:S01]  /*1020*/  NOP ;  /* 0x0000000000007918 */ /* 0x010fe20000000000 */
.L_x_14:
[----:B--23--:R-:W2:Y:S01]  /*1030*/  S2UR UR7, SR_CgaCtaId ;  /* 0x00000000000779c3 */ /* 0x00cea20000008800 */
[----:B------:R-:W-:Y:S01]  /*1040*/  VOTEU.ALL UP0, P1 ;  /* 0x0000000000ff7886 */ /* 0x000fe20000800000 */
[----:B------:R-:W-:Y:S01]  /*1050*/  UMOV UR4, 0x20 ;  /* 0x0000002000047882 */ /* 0x000fe20000000000 */
[----:B------:R-:W-:Y:S01]  /*1060*/  NOP ;  /* 0x0000000000007918 */ /* 0x000fe20000000000 */
[----:B------:R-:W-:Y:S01]  /*1070*/  LOP3.LUT R3, R55, 0x1f, RZ, 0xc0, !PT ;  /* 0x0000001f37037812 */ /* 0x000fe200078ec0ff */
[----:B------:R-:W-:Y:S01]  /*1080*/  UISETP.NE.AND UP4, UPT, UR18, URZ, UPT ;  /* 0x000000ff1200728c */ /* 0x000fe2000bf85270 */
[----:B------:R-:W-:Y:S01]  /*1090*/  @!UP0 UMOV UR6, 0x400 ;  /* 0x0000040000068882 */ /* 0x000fe20000000000 */
[----:B------:R-:W-:-:S04]  /*10a0*/  @!UP0 UIADD3 UR4, UPT, UPT, -UR4, 0x100000, URZ ;  /* 0x0010000004048890 */ /* 0x000fc8000fffe1ff */
[----:B------:R-:W-:Y:S02]  /*10b0*/  @!UP0 USHF.L.U32 UR5, UR4, 0xb, URZ ;  /* 0x0000000b04058899 */ /* 0x000fe400080006ff */
[----:B------:R-:W-:Y:S02]  /*10c0*/  @!UP0 USHF.L.U32 UR4, UR4, 0x1, URZ ;  /* 0x0000000104048899 */ /* 0x000fe400080006ff */
[----:B--2---:R-:W-:Y:S01]  /*10d0*/  @!UP0 ULEA UR6, UR7, UR6, 0x18 ;  /* 0x0000000607068291 */ /* 0x004fe2000f8ec0ff */
[----:B------:R-:W2:Y:S01]  /*10e0*/  LDCU UR7, c[0x0][0x36c] ;  /* 0x00006d80ff0777ac */ /* 0x000ea20008000800 */
[----:B------:R-:W-:Y:S01]  /*10f0*/  VOTEU.ALL UP0, P1 ;  /* 0x0000000000ff7886 */ /* 0x000fe20000800000 */
[----:B------:R-:W3:Y:S09]  /*1100*/  FENCE.VIEW.ASYNC.S ;  /* 0x00000000000073c6 */ /* 0x000ef20000000000 */
[----:B---3--:R3:W4:Y:S01]  /*1110*/  @!UP0 SYNCS.EXCH.64 URZ, [UR6+0x2a0], UR4 ;  /* 0x0002a00406ff85b2 */ /* 0x0087220008000100 */
[----:B--2---:R-:W-:-:S09]  /*1120*/  UISETP.EQ.U32.AND UP6, UPT, UR7, 0x1, UPT ;  /* 0x000000010700788c */ /* 0x004fd2000bfc2070 */
[----:B---3--:R-:W-:Y:S05]  /*1130*/  BRA.U !UP6, `(.L_x_15) ;  /* 0x000000010e087547 */ /* 0x008fea000b800000 */
[----:B-1--4-:R-:W-:Y:S01]  /*1140*/  UCGABAR_ARV ;  /* 0x00000000000079c7 */ /* 0x012fe20008000000 */
[----:B------:R-:W-:Y:S05]  /*1150*/  BRA `(.L_x_16) ;  /* 0x0000000000047947 */ /* 0x000fea0003800000 */
.L_x_15:
[----:B-1--4-:R-:W-:Y:S01]  /*1160*/  NOP ;  /* 0x0000000000007918 */ /* 0x012fe20000000000 */
.L_x_16:
[----:B------:R-:W1:Y:S01]  /*1170*/  S2UR UR21, SR_CTAID.X ;  /* 0x00000000001579c3 */ /* 0x000e620000002500 */
[----:B------:R-:W-:-:S05]  /*1180*/  CS2R.32 R50, SR_CgaSize ;  /* 0x0000000000327805 */ /* 0x000fca0000008a00 */
[----:B------:R-:W-:-:S05]  /*1190*/  IMAD R50, R50, -0xa0, RZ ;  /* 0xffffff6032327824 */ /* 0x000fca00078e02ff */
[----:B------:R-:W-:-:S14]  /*11a0*/  R2UR UR5, R50 ;  /* 0x00000000320572ca */ /* 0x000fdc00000e0000 */
[----:B------:R-:W2:Y:S01]  /*11b0*/  LDCU UR5, c[0x0][UR5+0x2b0] ;  /* 0x00005600050577ac */ /* 0x000ea20008000800 */
[----:B------:R-:W-:-:S05]  /*11c0*/  CS2R.32 R50, SR_CgaSize ;  /* 0x0000000000327805 */ /* 0x000fca0000008a00 */
[----:B------:R-:W-:-:S05]  /*11d0*/  IMAD R50, R50, -0xa0, RZ ;  /* 0xffffff6032327824 */ /* 0x000fca00078e02ff */
[----:B------:R-:W-:-:S14]  /*11e0*/  R2UR UR4, R50 ;  /* 0x00000000320472ca */ /* 0x000fdc00000e0000 */
[----:B------:R-:W3:Y:S01]  /*11f0*/  LDCU UR4, c[0x0][UR4+0x2b4] ;  /* 0x00005680040477ac */ /* 0x000ee20008000800 */
[----:B------:R-:W4:Y:S01]  /*1200*/  S2UR UR20, SR_CTAID.Y ;  /* 0x00000000001479c3 */ /* 0x000f220000002600 */
[----:B------:R-:W-:-:S05]  /*1210*/  CS2R.32 R50, SR_CgaSize ;  /* 0x0000000000327805 */ /* 0x000fca0000008a00 */
[----:B------:R-:W-:-:S05]  /*1220*/  IMAD R50, R50, -0xa0, RZ ;  /* 0xffffff6032327824 */ /* 0x000fca00078e02ff */
[----:B------:R-:W-:-:S14]  /*1230*/  R2UR UR7, R50 ;  /* 0x00000000320772ca */ /* 0x000fdc00000e0000 */
[----:B------:R-:W3:Y:S01]  /*1240*/  LDCU UR7, c[0x0][UR7+0x2a0] ;  /* 0x00005400070777ac */ /* 0x000ee20008000800 */
[----:B------:R-:W-:-:S05]  /*1250*/  CS2R.32 R50, SR_CgaSize ;  /* 0x0000000000327805 */ /* 0x000fca0000008a00 */
[----:B------:R-:W-:-:S05]  /*1260*/  IMAD R50, R50, -0xa0, RZ ;  /* 0xffffff6032327824 */ /* 0x000fca00078e02ff */
[----:B------:R-:W-:-:S14]  /*1270*/  R2UR UR8, R50 ;  /* 0x00000000320872ca */ /* 0x000fdc00000e0000 */
[----:B------:R-:W3:Y:S01]  /*1280*/  LDCU UR8, c[0x0][UR8+0x2a4] ;  /* 0x00005480080877ac */ /* 0x000ee20008000800 */
[----:B------:R-:W3:Y:S01]  /*1290*/  LDCU UR19, c[0x0][0xb24] ;  /* 0x00016480ff1377ac */ /* 0x000ee20008000800 */
[----:B------:R-:W3:Y:S01]  /*12a0*/  LDCU UR39, c[0x0][0xb24] ;  /* 0x00016480ff2777ac */ /* 0x000ee20008000800 */
[----:B-1----:R-:W-:Y:S01]  /*12b0*/  I2FP.F32.U32 R2, UR21 ;  /* 0x0000001500027c45 */ /* 0x002fe20008201000 */
[----:B------:R-:W1:Y:S04]  /*12c0*/  LDCU UR24, c[0x0][0xb30] ;  /* 0x00016600ff1877ac */ /* 0x000e680008000800 */
[----:B--2---:R-:W-:Y:S01]  /*12d0*/  FMUL R2, R2, UR5 ;  /* 0x0000000502027c20 */ /* 0x004fe20008400000 */
[----:B----4-:R-:W-:-:S05]  /*12e0*/  I2FP.F32.U32 R0, UR20 ;  /* 0x0000001400007c45 */ /* 0x010fca0008201000 */
[----:B------:R-:W2:Y:S01]  /*12f0*/  F2I.U32.TRUNC.NTZ R2, R2 ;  /* 0x0000000200027305 */ /* 0x000ea2000020f000 */
[----:B---3--:R-:W-:-:S07]  /*1300*/  FMUL R0, R0, UR4 ;  /* 0x0000000400007c20 */ /* 0x008fce0008400000 */
[----:B------:R-:W3:Y:S01]  /*1310*/  F2I.U32.TRUNC.NTZ R0, R0 ;  /* 0x0000000000007305 */ /* 0x000ee2000020f000 */
[----:B--2---:R-:W-:Y:S02]  /*1320*/  R2UR UR4, R2 ;  /* 0x00000000020472ca */ /* 0x004fe400000e0000 */
[----:B------:R-:W-:Y:S02]  /*1330*/  PRMT R2, RZ, 0x7610, R2 ;  /* 0x00007610ff027816 */ /* 0x000fe40000000002 */
[----:B---3--:R-:W-:Y:S02]  /*1340*/  R2UR UR6, R0 ;  /* 0x00000000000672ca */ /* 0x008fe400000e0000 */
[----:B------:R-:W-:-:S07]  /*1350*/  PRMT R0, RZ, 0x7610, R0 ;  /* 0x00007610ff007816 */ /* 0x000fce0000000000 */
[----:B------:R-:W-:-:S04]  /*1360*/  UIADD3 UR5, UPT, UPT, -UR4, URZ, URZ ;  /* 0x000000ff04057290 */ /* 0x000fc8000fffe1ff */
[----:B------:R-:W-:Y:S02]  /*1370*/  UIMAD UR5, UR7, UR5, UR21 ;  /* 0x00000005070572a4 */ /* 0x000fe4000f8e0215 */
[----:B------:R-:W-:-:S04]  /*1380*/  UIADD3 UR4, UPT, UPT, -UR6, URZ, URZ ;  /* 0x000000ff06047290 */ /* 0x000fc8000fffe1ff */
[----:B------:R-:W-:Y:S01]  /*1390*/  IMAD.U32 R50, RZ, RZ, UR5 ;  /* 0x00000005ff327e24 */ /* 0x000fe2000f8e00ff */
[----:B------:R-:W-:-:S06]  /*13a0*/  UIMAD UR4, UR8, UR4, UR20 ;  /* 0x00000004080472a4 */ /* 0x000fcc000f8e0214 */
[----:B------:R-:W-:Y:S01]  /*13b0*/  IMAD.U32 R49, RZ, RZ, UR4 ;  /* 0x00000004ff317e24 */ /* 0x000fe2000f8e00ff */
[----:B-1----:R-:W-:Y:S06]  /*13c0*/  BRA.U UP4, `(.L_x_17) ;  /* 0x0000000104307547 */ /* 0x002fec000b800000 */
[----:B------:R-:W-:Y:S01]  /*13d0*/  R2UR UR5, R49 ;  /* 0x00000000310572ca */ /* 0x000fe200000e0000 */
[----:B------:R-:W-:Y:S01]  /*13e0*/  UMOV UR7, 0x3 ;  /* 0x0000000300077882 */ /* 0x000fe20000000000 */
[----:B------:R-:W-:-:S11]  /*13f0*/  R2UR UR4, R50 ;  /* 0x00000000320472ca */ /* 0x000fd600000e0000 */
[----:B------:R-:W-:-:S04]  /*1400*/  UISETP.NE.AND UP0, UPT, UR5, URZ, UPT ;  /* 0x000000ff0500728c */ /* 0x000fc8000bf05270 */
[----:B------:R-:W-:Y:S02]  /*1410*/  UISETP.LT.U32.OR UP0, UPT, UR4, 0x2, !UP0 ;  /* 0x000000020400788c */ /* 0x000fe4000c701470 */
[----:B------:R-:W-:Y:S02]  /*1420*/  ULOP3.LUT UR4, UR4, 0xfffffffe, URZ, 0xc0, !UPT ;  /* 0xfffffffe04047892 */ /* 0x000fe4000f8ec0ff */
[----:B------:R-:W-:Y:S02]  /*1430*/  USEL UR6, URZ, 0x1, !UP0 ;  /* 0x00000001ff067887 */ /* 0x000fe4000c000000 */
[----:B------:R-:W-:Y:S02]  /*1440*/  USEL UR5, URZ, 0x2, !UP0 ;  /* 0x00000002ff057887 */ /* 0x000fe4000c000000 */
[----:B------:R-:W-:Y:S02]  /*1450*/  USHF.L.U32 UR4, UR7, UR4, URZ ;  /* 0x0000000407047299 */ /* 0x000fe400080006ff */
[----:B------:R-:W-:-:S04]  /*1460*/  UIADD3 UR5, UPT, UPT, UR6, UR5, URZ ;  /* 0x0000000506057290 */ /* 0x000fc8000fffe0ff */
[----:B------:R-:W-:Y:S02]  /*1470*/  IMAD.U32 R0, RZ, RZ, UR4 ;  /* 0x00000004ff007e24 */ /* 0x000fe4000f8e00ff */
[----:B------:R-:W-:-:S07]  /*1480*/  IMAD.U32 R2, RZ, RZ, UR5 ;  /* 0x00000005ff027e24 */ /* 0x000fce000f8e00ff */
.L_x_17:
[----:B------:R-:W1:Y:S01]  /*1490*/  S2UR UR46, SR_CTAID.Z ;  /* 0x00000000002e79c3 */ /* 0x000e620000002700 */
[----:B------:R-:W-:Y:S01]  /*14a0*/  UISETP.GE.AND UP0, UPT, UR19, 0x1, UPT ;  /* 0x000000011300788c */ /* 0x000fe2000bf06270 */
[----:B------:R-:W-:-:S08]  /*14b0*/  UMOV UR44, UR21 ;  /* 0x00000015002c7c82 */ /* 0x000fd00008000000 */
[----:B------:R-:W-:Y:S05]  /*14c0*/  BRA.U !UP0, `(.L_x_18) ;  /* 0x0000000108d47547 */ /* 0x000fea000b800000 */
[----:B------:R-:W2:Y:S01]  /*14d0*/  LDCU.128 UR12, c[0x0][0xb10] ;  /* 0x00016200ff0c77ac */ /* 0x000ea20008000c00 */
[----:B------:R-:W3:Y:S01]  /*14e0*/  LDCU UR22, c[0x0][0xb0c] ;  /* 0x00016180ff1677ac */ /* 0x000ee20008000800 */
[----:B------:R-:W4:Y:S01]  /*14f0*/  LDCU UR6, c[0x0][0x370] ;  /* 0x00006e00ff0677ac */ /* 0x000f220008000800 */
[----:B------:R-:W1:Y:S01]  /*1500*/  LDCU UR7, c[0x0][0x374] ;  /* 0x00006e80ff0777ac */ /* 0x000e620008000800 */
[----:B------:R-:W1:Y:S01]  /*1510*/  LDCU UR23, c[0x0][0xb20] ;  /* 0x00016400ff1777ac */ /* 0x000e620008000800 */
[----:B--2---:R-:W-:Y:S02]  /*1520*/  UIMAD.WIDE.U32 UR4, UR21, UR12, URZ ;  /* 0x0000000c150472a5 */ /* 0x004fe4000f8e00ff */
[----:B---3--:R-:W-:Y:S01]  /*1530*/  UISETP.NE.AND UP0, UPT, UR22, 0x1, UPT ;  /* 0x000000011600788c */ /* 0x008fe2000bf05270 */
[----:B------:R-:W2:Y:S01]  /*1540*/  LDCU.64 UR8, c[0x0][0xb28] ;  /* 0x00016500ff0877ac */ /* 0x000ea20008000a00 */
[----:B----4-:R-:W-:-:S03]  /*1550*/  UIMAD.WIDE.U32 UR10, UR6, UR12, URZ ;  /* 0x0000000c060a72a5 */ /* 0x010fc6000f8e00ff */
[----:B------:R-:W-:Y:S01]  /*1560*/  UMOV UR4, UR5 ;  /* 0x0000000500047c82 */ /* 0x000fe20008000000 */
[----:B------:R-:W-:Y:S02]  /*1570*/  UISETP.NE.AND UP2, UPT, UR19, 0x1, UPT ;  /* 0x000000011300788c */ /* 0x000fe4000bf45270 */
[----:B------:R-:W-:Y:S01]  /*1580*/  USHF.R.U32.HI UR4, URZ, UR13, UR4 ;  /* 0x0000000dff047299 */ /* 0x000fe20008011604 */
[----:B------:R-:W-:Y:S01]  /*1590*/  UMOV UR10, UR11 ;  /* 0x0000000b000a7c82 */ /* 0x000fe20008000000 */
[----:B------:R-:W-:Y:S02]  /*15a0*/  UIMAD.WIDE.U32 UR16, UR20, UR15, URZ ;  /* 0x0000000f141072a5 */ /* 0x000fe4000f8e00ff */
[----:B------:R-:W-:Y:S02]  /*15b0*/  USEL UR5, UR21, UR4, !UP0 ;  /* 0x0000000415057287 */ /* 0x000fe4000c000000 */
[----:B------:R-:W-:Y:S02]  /*15c0*/  @UP0 USHF.R.U32.HI UR6, URZ, UR13, UR10 ;  /* 0x0000000dff060299 */ /* 0x000fe4000801160a */
[----:B------:R-:W-:-:S02]  /*15d0*/  UISETP.NE.AND UP0, UPT, UR14, 0x1, UPT ;  /* 0x000000010e00788c */ /* 0x000fc4000bf05270 */
[----:B-1----:R-:W-:Y:S02]  /*15e0*/  UIMAD.WIDE.U32 UR10, UR7, UR15, URZ ;  /* 0x0000000f070a72a5 */ /* 0x002fe4000f8e00ff */
[----:B--2---:R-:W-:Y:S01]  /*15f0*/  UIMAD.WIDE.U32 UR12, UR6, UR8, URZ ;  /* 0x00000008060c72a5 */ /* 0x004fe2000f8e00ff */
[----:B------:R-:W-:Y:S01]  /*1600*/  UMOV UR4, UR17 ;  /* 0x0000001100047c82 */ /* 0x000fe20008000000 */
[----:B------:R-:W-:-:S03]  /*1610*/  UIADD3 UR44, UPT, UPT, -UR5, URZ, URZ ;  /* 0x000000ff052c7290 */ /* 0x000fc6000fffe1ff */
[----:B------:R-:W-:Y:S01]  /*1620*/  UMOV UR10, UR11 ;  /* 0x0000000b000a7c82 */ /* 0x000fe20008000000 */
[----:B------:R-:W-:Y:S02]  /*1630*/  USHF.R.U32.HI UR4, URZ, UR23, UR4 ;  /* 0x00000017ff047299 */ /* 0x000fe40008011604 */
[----:B------:R-:W-:Y:S01]  /*1640*/  @UP0 USHF.R.U32.HI UR7, URZ, UR23, UR10 ;  /* 0x00000017ff070299 */ /* 0x000fe2000801160a */
[----:B------:R-:W-:Y:S01]  /*1650*/  UMOV UR12, UR13 ;  /* 0x0000000d000c7c82 */ /* 0x000fe20008000000 */
[----:B------:R-:W-:Y:S02]  /*1660*/  USEL UR4, UR20, UR4, !UP0 ;  /* 0x0000000414047287 */ /* 0x000fe4000c000000 */
[----:B------:R-:W-:Y:S02]  /*1670*/  UIMAD.WIDE.U32 UR10, UR7, UR8, URZ ;  /* 0x00000008070a72a5 */ /* 0x000fe4000f8e00ff */
[----:B------:R-:W-:Y:S02]  /*1680*/  @UP2 USHF.R.U32.HI UR6, URZ, UR9, UR12 ;  /* 0x00000009ff062299 */ /* 0x000fe4000801160c */
[----:B------:R-:W-:-:S02]  /*1690*/  UIMAD.WIDE.U32 UR12, UR4, UR8, URZ ;  /* 0x00000008040c72a5 */ /* 0x000fc4000f8e00ff */
[----:B------:R-:W-:Y:S01]  /*16a0*/  UIMAD UR44, UR22, UR44, UR21 ;  /* 0x0000002c162c72a4 */ /* 0x000fe2000f8e0215 */
[----:B------:R-:W-:Y:S02]  /*16b0*/  UMOV UR10, UR11 ;  /* 0x0000000b000a7c82 */ /* 0x000fe40008000000 */
[----:B------:R-:W-:Y:S02]  /*16c0*/  @UP2 USHF.R.U32.HI UR7, URZ, UR9, UR10 ;  /* 0x00000009ff072299 */ /* 0x000fe4000801160a */
[----:B------:R-:W-:Y:S02]  /*16d0*/  UIMAD UR10, UR6, UR19, URZ ;  /* 0x00000013060a72a4 */ /* 0x000fe4000f8e02ff */
[----:B------:R-:W-:-:S04]  /*16e0*/  UIMAD UR7, UR7, UR19, URZ ;  /* 0x00000013070772a4 */ /* 0x000fc8000f8e02ff */
[----:B------:R-:W-:-:S03]  /*16f0*/  UISETP.GE.AND UP0, UPT, UR4, UR7, UPT ;  /* 0x000000070400728c */ /* 0x000fc6000bf06270 */
[----:B------:R-:W-:Y:S01]  /*1700*/  UMOV UR7, UR13 ;  /* 0x0000000d00077c82 */ /* 0x000fe20008000000 */
[----:B------:R-:W-:Y:S02]  /*1710*/  UISETP.GE.OR UP0, UPT, UR5, UR10, UP0 ;  /* 0x0000000a0500728c */ /* 0x000fe40008706670 */
[----:B------:R-:W-:Y:S02]  /*1720*/  UIMAD.WIDE.U32 UR10, UR5, UR8, URZ ;  /* 0x00000008050a72a5 */ /* 0x000fe4000f8e00ff */
[----:B------:R-:W-:Y:S02]  /*1730*/  USHF.R.U32.HI UR7, URZ, UR9, UR7 ;  /* 0x00000009ff077299 */ /* 0x000fe40008011607 */
[----:B------:R-:W-:Y:S02]  /*1740*/  UIADD3 UR10, UPT, UPT, -UR4, URZ, URZ ;  /* 0x000000ff040a7290 */ /* 0x000fe4000fffe1ff */
[----:B------:R-:W-:Y:S02]  /*1750*/  USEL UR7, UR4, UR7, !UP2 ;  /* 0x0000000704077287 */ /* 0x000fe4000d000000 */
[----:B------:R-:W-:Y:S01]  /*1760*/  UIMAD UR10, UR14, UR10, UR20 ;  /* 0x0000000a0e0a72a4 */ /* 0x000fe2000f8e0214 */
[----:B------:R-:W-:-:S02]  /*1770*/  @!UP0 UMOV UR8, UR11 ;  /* 0x0000000b00088c82 */ /* 0x000fc40008000000 */
[----:B------:R-:W-:Y:S02]  /*1780*/  @!UP0 USHF.R.U32.HI UR8, URZ, UR9, UR8 ;  /* 0x00000009ff088299 */ /* 0x000fe40008011608 */
[----:B------:R-:W-:Y:S02]  /*1790*/  UIADD3 UR9, UPT, UPT, -UR7, URZ, URZ ;  /* 0x000000ff07097290 */ /* 0x000fe4000fffe1ff */
[----:B------:R-:W-:Y:S02]  /*17a0*/  @!UP0 USEL UR8, UR5, UR8, !UP2 ;  /* 0x0000000805088287 */ /* 0x000fe4000d000000 */
[----:B------:R-:W-:Y:S02]  /*17b0*/  UIMAD UR9, UR19, UR9, UR4 ;  /* 0x00000009130972a4 */ /* 0x000fe4000f8e0204 */
[----:B------:R-:W-:Y:S02]  /*17c0*/  @!UP0 UIADD3 UR7, UPT, UPT, UR7, -UR8, URZ ;  /* 0x8000000807078290 */ /* 0x000fe4000fffe0ff */
[----:B------:R-:W-:-:S02]  /*17d0*/  @!UP0 UIMAD UR6, UR9, UR6, UR8 ;  /* 0x00000006090682a4 */ /* 0x000fc4000f8e0208 */
[----:B------:R-:W-:-:S04]  /*17e0*/  @!UP0 UIMAD UR4, UR7, UR19, UR5 ;  /* 0x00000013070482a4 */ /* 0x000fc8000f8e0205 */
[----:B------:R-:W-:Y:S01]  /*17f0*/  UIMAD UR20, UR4, UR14, UR10 ;  /* 0x0000000e041472a4 */ /* 0x000fe2000f8e020a */
[----:B------:R-:W-:Y:S02]  /*1800*/  @!UP0 UMOV UR5, UR6 ;  /* 0x0000000600058c82 */ /* 0x000fe40008000000 */
[----:B------:R-:W-:-:S12]  /*1810*/  UIMAD UR44, UR5, UR22, UR44 ;  /* 0x00000016052c72a4 */ /* 0x000fd8000f8e022c */
.L_x_18:
[----:B------:R-:W-:-:S09]  /*1820*/  UISETP.NE.AND UP0, UPT, UR24, 0x1, UPT ;  /* 0x000000011800788c */ /* 0x000fd2000bf05270 */
[----:B------:R-:W-:Y:S05]  /*1830*/  BRA.U UP0, `(.L_x_19) ;  /* 0x0000000100407547 */ /* 0x000fea000b800000 */
[----:B------:R-:W2:Y:S01]  /*1840*/  LDCU.128 UR8, c[0x0][0xb10] ;  /* 0x00016200ff0877ac */ /* 0x000ea20008000c00 */
[----:B------:R-:W3:Y:S01]  /*1850*/  LDCU UR12, c[0x0][0xb0c] ;  /* 0x00016180ff0c77ac */ /* 0x000ee20008000800 */
[----:B------:R-:W4:Y:S01]  /*1860*/  LDCU UR13, c[0x0][0xb20] ;  /* 0x00016400ff0d77ac */ /* 0x000f220008000800 */
[----:B--2---:R-:W-:Y:S02]  /*1870*/  UIMAD.WIDE.U32 UR4, UR44, UR8, URZ ;  /* 0x000000082c0472a5 */ /* 0x004fe4000f8e00ff */
[----:B------:R-:W-:Y:S02]  /*1880*/  UIMAD.WIDE.U32 UR6, UR20, UR11, URZ ;  /* 0x0000000b140672a5 */ /* 0x000fe4000f8e00ff */
[----:B---3--:R-:W-:Y:S02]  /*1890*/  UISETP.NE.AND UP0, UPT, UR12, 0x1, UPT ;  /* 0x000000010c00788c */ /* 0x008fe4000bf05270 */
[----:B------:R-:W-:-:S03]  /*18a0*/  USHF.R.U32.HI UR5, URZ, UR9, UR5 ;  /* 0x00000009ff057299 */ /* 0x000fc60008011605 */
[----:B------:R-:W-:Y:S01]  /*18b0*/  UMOV UR4, UR7 ;  /* 0x0000000700047c82 */ /* 0x000fe20008000000 */
[----:B------:R-:W-:Y:S02]  /*18c0*/  USEL UR5, UR44, UR5, !UP0 ;  /* 0x000000052c057287 */ /* 0x000fe4000c000000 */
[----:B------:R-:W-:Y:S02]  /*18d0*/  UISETP.NE.AND UP0, UPT, UR10, 0x1, UPT ;  /* 0x000000010a00788c */ /* 0x000fe4000bf05270 */
[----:B----4-:R-:W-:-:S04]  /*18e0*/  USHF.R.U32.HI UR4, URZ, UR13, UR4 ;  /* 0x0000000dff047299 */ /* 0x010fc80008011604 */
[----:B------:R-:W-:-:S04]  /*18f0*/  USEL UR4, UR20, UR4, !UP0 ;  /* 0x0000000414047287 */ /* 0x000fc8000c000000 */
[----:B------:R-:W-:Y:S02]  /*1900*/  UIADD3 UR6, UPT, UPT, -UR4, UR5, URZ ;  /* 0x0000000504067290 */ /* 0x000fe4000fffe1ff */
[----:B------:R-:W-:Y:S02]  /*1910*/  UIADD3 UR4, UPT, UPT, UR4, -UR5, URZ ;  /* 0x8000000504047290 */ /* 0x000fe4000fffe0ff */
[----:B------:R-:W-:Y:S02]  /*1920*/  UIMAD UR20, UR6, UR10, UR20 ;  /* 0x0000000a061472a4 */ /* 0x000fe4000f8e0214 */
[----:B------:R-:W-:-:S12]  /*1930*/  UIMAD UR44, UR4, UR12, UR44 ;  /* 0x0000000c042c72a4 */ /* 0x000fd8000f8e022c */
.L_x_19:
[----:B------:R-:W-:Y:S05]  /*1940*/  BRA.U !UP6, `(.L_x_20) ;  /* 0x000000010e0c7547 */ /* 0x000fea000b800000 */
[----:B------:R-:W-:Y:S01]  /*1950*/  UCGABAR_WAIT ;  /* 0x0000000000007dc7 */ /* 0x000fe20008000000 */
[----:B------:R-:W-:Y:S01]  /*1960*/  CCTL.IVALL ;  /* 0x00000000ff00798f */ /* 0x000fe20002000000 */
[----:B------:R-:W-:Y:S05]  /*1970*/  BRA `(.L_x_21) ;  /* 0x0000000000047947 */ /* 0x000fea0003800000 */
.L_x_20:
[----:B------:R-:W-:Y:S06]  /*1980*/  BAR.SYNC.DEFER_BLOCKING 0x0 ;  /* 0x0000000000007b1d */ /* 0x000fec0000010000 */
.L_x_21:
[----:B------:R-:W-:Y:S05]  /*1990*/  BRA.U UP5, `(.L_x_22) ;  /* 0x0000002905bc7547 */ /* 0x000fea000b800000 */
[----:B------:R-:W2:Y:S01]  /*19a0*/  LDCU UR5, c[0x0][0x388] ;  /* 0x00007100ff0577ac */ /* 0x000ea20008000800 */
[----:B------:R-:W-:Y:S01]  /*19b0*/  PLOP3.LUT P1, PT, PT, PT, UP3, 0x80, 0x8 ;  /* 0x000000000008781c */ /* 0x000fe20003f2f038 */
[----:B------:R-:W-:Y:S01]  /*19c0*/  IMAD.MOV.U32 R2, RZ, RZ, RZ ;  /* 0x000000ffff027224 */ /* 0x000fe200078e00ff */
[----:B------:R-:W-:Y:S01]  /*19d0*/  ISETP.EQ.OR P2, PT, R3, RZ, P3 ;  /* 0x000000ff0300720c */ /* 0x000fe20001f42670 */
[----:B------:R-:W3:Y:S01]  /*19e0*/  LDCU UR6, c[0x0][0x38c] ;  /* 0x00007180ff0677ac */ /* 0x000ee20008000800 */
[----:B------:R-:W-:Y:S01]  /*19f0*/  PLOP3.LUT P1, PT, P1, PT, PT, 0x8, 0x80 ;  /* 0x000000000080781c */ /* 0x000fe20000f2e170 */
[----:B------:R-:W4:Y:S01]  /*1a00*/  LDCU UR48, c[0x0][0x390] ;  /* 0x00007200ff3077ac */ /* 0x000f220008000800 */
[----:B------:R-:W-:Y:S01]  /*1a10*/  UISETP.NE.AND UP1, UPT, UR18, URZ, UPT ;  /* 0x000000ff1200728c */ /* 0x000fe2000bf25270 */
[----:B------:R-:W1:Y:S01]  /*1a20*/  LDCU UR47, c[0x0][0x370] ;  /* 0x00006e00ff2f77ac */ /* 0x000e620008000800 */
[----:B--2---:R-:W-:Y:S01]  /*1a30*/  UIADD3 UR5, UPT, UPT, UR5, 0x1f, URZ ;  /* 0x0000001f05057890 */ /* 0x004fe2000fffe0ff */
[----:B------:R-:W2:Y:S03]  /*1a40*/  LDCU.64 UR36, c[0x0][0x348] ;  /* 0x00006900ff2477ac */ /* 0x000ea60008000a00 */
[----:B------:R-:W-:-:S02]  /*1a50*/  USHF.R.S32.HI UR4, URZ, 0x1f, UR5 ;  /* 0x0000001fff047899 */ /* 0x000fc40008011405 */
[----:B------:R-:W-:Y:S02]  /*1a60*/  USHF.L.U32 UR51, UR21, 0x6, URZ ;  /* 0x0000000615337899 */ /* 0x000fe400080006ff */
[----:B------:R-:W-:Y:S02]  /*1a70*/  ULEA.HI UR4, UR4, UR5, URZ, 0x5 ;  /* 0x0000000504047291 */ /* 0x000fe4000f8f28ff */
[----:B------:R-:W-:Y:S02]  /*1a80*/  USHF.L.U32 UR5, UR21, 0x5, URZ ;  /* 0x0000000515057899 */ /* 0x000fe400080006ff */
[----:B------:R-:W-:Y:S02]  /*1a90*/  USHF.R.S32.HI UR4, URZ, 0x5, UR4 ;  /* 0x00000005ff047899 */ /* 0x000fe40008011404 */
[----:B------:R-:W-:Y:S02]  /*1aa0*/  ULOP3.LUT UR50, UR5, 0x20, URZ, 0xc0, !UPT ;  /* 0x0000002005327892 */ /* 0x000fe4000f8ec0ff */
[----:B---3--:R-:W-:Y:S01]  /*1ab0*/  UIMAD UR4, UR4, UR6, URZ ;  /* 0x00000006040472a4 */ /* 0x008fe2000f8e02ff */
[----:B-1----:R-:W1:Y:S03]  /*1ac0*/  LDCU UR46, c[0x0][0x374] ;  /* 0x00006e80ff2e77ac */ /* 0x002e660008000800 */
[----:B----4-:R-:W-:-:S02]  /*1ad0*/  UIMAD UR48, UR4, UR48, URZ ;  /* 0x00000030043072a4 */ /* 0x010fc4000f8e02ff */
[----:B------:R-:W-:Y:S02]  /*1ae0*/  USEL UR33, UR53, 0x2, UP1 ;  /* 0x0000000235217887 */ /* 0x000fe40008800000 */
[----:B------:R-:W-:Y:S02]  /*1af0*/  UISETP.NE.AND UP2, UPT, UR48, URZ, UPT ;  /* 0x000000ff3000728c */ /* 0x000fe4000bf45270 */
[----:B------:R-:W-:Y:S01]  /*1b00*/  UISETP.LT.U32.AND UP0, UPT, UR48, 0x23, UPT ;  /* 0x000000233000788c */ /* 0x000fe2000bf01070 */
[----:B------:R-:W-:Y:S01]  /*1b10*/  UMOV UR23, 0x1 ;  /* 0x0000000100177882 */ /* 0x000fe20000000000 */
[----:B------:R-:W-:Y:S02]  /*1b20*/  UMOV UR26, URZ ;  /* 0x000000ff001a7c82 */ /* 0x000fe40008000000 */
[----:B------:R-:W-:Y:S01]  /*1b30*/  USEL UR4, UR48, 0x23, UP0 ;  /* 0x0000002330047887 */ /* 0x000fe20008000000 */
[----:B------:R-:W-:Y:S01]  /*1b40*/  UMOV UR27, URZ ;  /* 0x000000ff001b7c82 */ /* 0x000fe20008000000 */
[----:B------:R-:W-:-:S02]  /*1b50*/  UMOV UR34, URZ ;  /* 0x000000ff00227c82 */ /* 0x000fc40008000000 */
[----:B------:R-:W-:Y:S02]  /*1b60*/  UIADD3 UR5, UPT, UPT, UR4, -0x1, URZ ;  /* 0xffffffff04057890 */ /* 0x000fe4000fffe0ff */
[----:B------:R-:W-:Y:S02]  /*1b70*/  @!UP2 UIADD3 UR5, UPT, UPT, UR4, URZ, URZ ;  /* 0x000000ff0405a290 */ /* 0x000fe4000fffe0ff */
[----:B------:R-:W-:Y:S02]  /*1b80*/  UIADD3 UR45, UPT, UPT, UR48, -UR4, URZ ;  /* 0x80000004302d7290 */ /* 0x000fe4000fffe0ff */
[----:B-12---:R-:W-:-:S12]  /*1b90*/  UIADD3 UR49, UPT, UPT, UR5, 0x1, URZ ;  /* 0x0000000105317890 */ /* 0x006fd8000fffe0ff */
.L_x_40:
[----:B------:R-:W1:Y:S01]  /*1ba0*/  S2UR UR25, SR_CgaCtaId ;  /* 0x00000000001979c3 */ /* 0x000e620000008800 */
[----:B------:R-:W-:Y:S01]  /*1bb0*/  UMOV UR4, 0x400 ;  /* 0x0000040000047882 */ /* 0x000fe20000000000 */
[----:B------:R-:W-:Y:S01]  /*1bc0*/  MOV R0, UR23 ;  /* 0x0000001700007c02 */ /* 0x000fe20008000f00 */
[----:B------:R-:W-:Y:S02]  /*1bd0*/  UISETP.NE.AND UP0, UPT, UR48, URZ, UPT ;  /* 0x000000ff3000728c */ /* 0x000fe4000bf05270 */
[----:B------:R-:W-:Y:S01]  /*1be0*/  ULEA UR10, UR20, UR50, 0x6 ;  /* 0x00000032140a7291 */ /* 0x000fe2000f8e30ff */
[----:B------:R-:W-:Y:S01]  /*1bf0*/  SHF.L.U32 R0, R0, 0x1f, RZ ;  /* 0x0000001f00007819 */ /* 0x000fe200000006ff */
[----:B------:R-:W-:Y:S01]  /*1c00*/  UMOV UR24, URZ ;  /* 0x000000ff00187c82 */ /* 0x000fe20008000000 */
[----:B------:R-:W-:Y:S01]  /*1c10*/  UMOV UR13, URZ ;  /* 0x000000ff000d7c82 */ /* 0x000fe20008000000 */
[----:B------:R-:W-:Y:S01]  /*1c20*/  UMOV UR12, URZ ;  /* 0x000000ff000c7c82 */ /* 0x000fe20008000000 */
[----:B-1----:R-:W-:-:S04]  /*1c30*/  ULEA UR25, UR25, UR4, 0x18 ;  /* 0x0000000419197291 */ /* 0x002fc8000f8ec0ff */
[----:B------:R-:W-:-:S09]  /*1c40*/  ULEA UR4, UR26, UR25, 0x3 ;  /* 0x000000191a047291 */ /* 0x000fd2000f8e18ff */
[----:B------:R1:W2:Y:S01]  /*1c50*/  SYNCS.PHASECHK.TRANS64.TRYWAIT P0, [UR4+0x118], R0 ;  /* 0x00011800ff0075a7 */ /* 0x0002a20008001104 */
[----:B------:R-:W-:-:S04]  /*1c60*/  ULEA.HI UR4, UR44, UR44, URZ, 0x1 ;  /* 0x0000002c2c047291 */ /* 0x000fc8000f8f08ff */
[----:B------:R-:W-:-:S04]  /*1c70*/  USHF.L.U32 UR4, UR4, 0x6, URZ ;  /* 0x0000000604047899 */ /* 0x000fc800080006ff */
[----:B------:R-:W-:-:S04]  /*1c80*/  ULOP3.LUT UR4, UR4, 0xffffff80, URZ, 0xc0, !UPT ;  /* 0xffffff8004047892 */ /* 0x000fc8000f8ec0ff */
[----:B------:R-:W-:Y:S01]  /*1c90*/  ULOP3.LUT UR35, UR4, 0x40, UR51, 0xf8, !UPT ;  /* 0x0000004004237892 */ /* 0x000fe2000f8ef833 */
[----:B------:R-:W-:Y:S11]  /*1ca0*/  BRA.U !UP0, `(.L_x_23) ;  /* 0x0000000508607547 */ /* 0x000ff6000b800000 */
[----:B------:R-:W3:Y:S01]  /*1cb0*/  LDCU.128 UR16, c[0x0][0x480] ;  /* 0x00009000ff1077ac */ /* 0x000ee20008000c00 */
[----:B------:R-:W4:Y:S01]  /*1cc0*/  LDCU.64 UR20, c[0x0][0x490] ;  /* 0x00009200ff1477ac */ /* 0x000f220008000a00 */
[----:B------:R-:W1:Y:S01]  /*1cd0*/  LDCU.64 UR12, c[0x0][0x4b0] ;  /* 0x00009600ff0c77ac */ /* 0x000e620008000a00 */
[----:B------:R-:W1:Y:S01]  /*1ce0*/  LDCU.64 UR8, c[0x0][0x4d0] ;  /* 0x00009a00ff0877ac */ /* 0x000e620008000a00 */
[----:B------:R-:W1:Y:S01]  /*1cf0*/  LDCU UR43, c[0x0][0x390] ;  /* 0x00007200ff2b77ac */ /* 0x000e620008000800 */
[----:B---3--:R-:W-:Y:S02]  /*1d00*/  UIMAD.WIDE.U32 UR4, UR35, UR17, URZ ;  /* 0x00000011230472a5 */ /* 0x008fe4000f8e00ff */
[----:B------:R-:W-:Y:S01]  /*1d10*/  UISETP.NE.AND UP0, UPT, UR16, 0x1, UPT ;  /* 0x000000011000788c */ /* 0x000fe2000bf05270 */
[----:B------:R-:W3:Y:S04]  /*1d20*/  LDCU UR44, c[0x0][0x38c] ;  /* 0x00007180ff2c77ac */ /* 0x000ee80008000800 */
[----:B------:R-:W-:Y:S01]  /*1d30*/  UMOV UR4, UR5 ;  /* 0x0000000500047c82 */ /* 0x000fe20008000000 */
[----:B------:R-:W1:Y:S01]  /*1d40*/  LDCU.64 UR14, c[0x0][0x4b8] ;  /* 0x00009700ff0e77ac */ /* 0x000e620008000a00 */
[----:B------:R-:W-:-:S02]  /*1d50*/  USHF.R.U32.HI UR6, URZ, UR18, UR4 ;  /* 0x00000012ff067299 */ /* 0x000fc40008011604 */
[----:B------:R-:W-:Y:S02]  /*1d60*/  UIADD3 UR34, UPT, UPT, UR49, UR27, URZ ;  /* 0x0000001b31227290 */ /* 0x000fe4000fffe0ff */
[----:B------:R-:W-:Y:S02]  /*1d70*/  USEL UR6, UR35, UR6, !UP0 ;  /* 0x0000000623067287 */ /* 0x000fe4000c000000 */
[----:B------:R-:W-:Y:S02]  /*1d80*/  UISETP.NE.AND UP0, UPT, UR19, 0x1, UPT ;  /* 0x000000011300788c */ /* 0x000fe4000bf05270 */
[----:B----4-:R-:W-:Y:S02]  /*1d90*/  UIMAD.WIDE.U32 UR4, UR6, UR20, URZ ;  /* 0x00000014060472a5 */ /* 0x010fe4000f8e00ff */
[----:B------:R-:W-:Y:S01]  /*1da0*/  UIADD3 UR7, UPT, UPT, -UR6, URZ, URZ ;  /* 0x000000ff06077290 */ /* 0x000fe2000fffe1ff */
[----:B------:R-:W-:-:S03]  /*1db0*/  UMOV UR24, URZ ;  /* 0x000000ff00187c82 */ /* 0x000fc60008000000 */
[----:B------:R-:W-:Y:S01]  /*1dc0*/  UIMAD UR7, UR16, UR7, UR35 ;  /* 0x00000007100772a4 */ /* 0x000fe2000f8e0223 */
[----:B------:R-:W-:Y:S02]  /*1dd0*/  UMOV UR4, UR5 ;  /* 0x0000000500047c82 */ /* 0x000fe40008000000 */
[----:B------:R-:W-:Y:S02]  /*1de0*/  USHF.R.U32.HI UR21, URZ, UR21, UR4 ;  /* 0x00000015ff157299 */ /* 0x000fe40008011604 */
[----:B------:R-:W4:Y:S02]  /*1df0*/  LDCU.64 UR4, c[0x0][0x4d8] ;  /* 0x00009b00ff0477ac */ /* 0x000f240008000a00 */
[----:B------:R-:W-:-:S04]  /*1e00*/  USEL UR21, UR6, UR21, !UP0 ;  /* 0x0000001506157287 */ /* 0x000fc8000c000000 */
[----:B------:R-:W-:-:S04]  /*1e10*/  UIADD3 UR20, UPT, UPT, -UR21, URZ, URZ ;  /* 0x000000ff15147290 */ /* 0x000fc8000fffe1ff */
[----:B------:R-:W-:Y:S02]  /*1e20*/  UIMAD UR20, UR19, UR20, UR6 ;  /* 0x00000014131472a4 */ /* 0x000fe4000f8e0206 */
[----:B-1----:R-:W-:Y:S02]  /*1e30*/  UIMAD UR19, UR7, UR12, UR8 ;  /* 0x0000000c071372a4 */ /* 0x002fe4000f8e0208 */
[----:B------:R-:W-:Y:S01]  /*1e40*/  UIMAD UR20, UR20, UR13, UR9 ;  /* 0x0000000d141472a4 */ /* 0x000fe2000f8e0209 */
[----:B------:R-:W-:Y:S01]  /*1e50*/  UMOV UR6, UR26 ;  /* 0x0000001a00067c82 */ /* 0x000fe20008000000 */
[----:B------:R-:W-:Y:S01]  /*1e60*/  UMOV UR12, URZ ;  /* 0x000000ff000c7c82 */ /* 0x000fe20008000000 */
[----:B---3--:R-:W-:-:S09]  /*1e70*/  UMOV UR13, URZ ;  /* 0x000000ff000d7c82 */ /* 0x008fd20008000000 */
.L_x_29:
[----:B------:R-:W-:Y:S01]  /*1e80*/  @!P3 MOV R3, 0x3000 ;  /* 0x000030000003b802 */ /* 0x000fe20000000f00 */
[----:B------:R-:W-:Y:S01]  /*1e90*/  ULEA UR17, UR6, UR25, 0x3 ;  /* 0x0000001906117291 */ /* 0x000fe2000f8e18ff */
[----:B-12---:R-:W-:Y:S11]  /*1ea0*/  @P0 BRA `(.L_x_24) ;  /* 0x0000000000100947 */ /* 0x006ff60003800000 */
[----:B------:R-:W-:Y:S04]  /*1eb0*/  MOV R4, UR23 ;  /* 0x0000001700047c02 */ /* 0x000fe80008000f00 */
[----:B------:R-:W-:Y:S04]  /*1ec0*/  SHF.L.U32 R4, R4, 0x1f, RZ ;  /* 0x0000001f04047819 */ /* 0x000fe800000006ff */
[----:B------:R-:W1:Y:S02]  /*1ed0*/  SYNCS.PHASECHK.TRANS64.TRYWAIT P0, [UR17+0x118], R4 ;  /* 0x00011804ff0075a7 */ /* 0x000e640008001111 */
[----:B-1----:R-:W-:Y:S05]  /*1ee0*/  @!P0 BRA `(.L_x_25) ;  /* 0x0000007400508947 */ /* 0x002fea0003800000 */
.L_x_24:
[----:B------:R2:W-:Y:S01]  /*1ef0*/  @!P3 SYNCS.ARRIVE.TRANS64 RZ, [UR17], R3 ;  /* 0x00000003ffffb9a7 */ /* 0x0005e20008000011 */
[----:B------:R-:W-:Y:S04]  /*1f00*/  ULOP3.LUT UR7, UR33, 0x2, URZ, 0xfc, !UPT ;  /* 0x0000000221077892 */ /* 0x000fe8000f8efcff */
[----:B------:R-:W-:Y:S09]  /*1f10*/  UISETP.NE.AND UP0, UPT, UR7, 0x2, UPT ;  /* 0x000000020700788c */ /* 0x000ff2000bf05270 */
[----:B------:R-:W-:Y:S05]  /*1f20*/  BRA.U UP0, `(.L_x_26) ;  /* 0x0000000100047547 */ /* 0x000fea000b800000 */
[----:B----4-:R-:W-:Y:S05]  /*1f30*/  BPT.TRAP 0x1 ;  /* 0x000000040000795c */ /* 0x010fea0000300000 */
.L_x_26:
[----:B------:R-:W-:Y:S04]  /*1f40*/  BSSY.RECONVERGENT B0, `(.L_x_27) ;  /* 0x0000003000007945 */ /* 0x000fe80003800200 */
[----:B------:R-:W-:Y:S05]  /*1f50*/  @P2 BRA `(.L_x_28) ;  /* 0x0000000000042947 */ /* 0x000fea0003800000 */
[----:B----4-:R-:W-:Y:S05]  /*1f60*/  BPT.TRAP 0x1 ;  /* 0x000000040000795c */ /* 0x010fea0000300000 */
.L_x_28:
[----:B----4-:R-:W-:Y:S05]  /*1f70*/  BSYNC.RECONVERGENT B0 ;  /* 0x0000000000007941 */ /* 0x010fea0003800200 */
.L_x_27:
[----:B------:R-:W-:Y:S02]  /*1f80*/  UIADD3 UR7, UPT, UPT, UR6, 0x1, URZ ;  /* 0x0000000106077890 */ /* 0x000fe4000fffe0ff */
[----:B------:R-:W-:Y:S02]  /*1f90*/  ULEA UR16, UR6, UR25, 0xc ;  /* 0x0000001906107291 */ /* 0x000fe4000f8e60ff */
[----:B------:R-:W-:Y:S02]  /*1fa0*/  UISETP.NE.AND UP0, UPT, UR7, 0x23, UPT ;  /* 0x000000230700788c */ /* 0x000fe4000bf05270 */
[----:B------:R-:W-:Y:S02]  /*1fb0*/  UIADD3 UR30, UP1, UPT, UR36, 0x80, URZ ;  /* 0x00000080241e7890 */ /* 0x000fe4000ff3e0ff */
[----:B------:R-:W-:Y:S02]  /*1fc0*/  USEL UR8, URZ, 0x1, UP0 ;  /* 0x00000001ff087887 */ /* 0x000fe40008000000 */
[----:B------:R-:W-:Y:S02]  /*1fd0*/  USEL UR26, UR7, URZ, UP0 ;  /* 0x000000ff071a7287 */ /* 0x000fe40008000000 */
[----:B------:R-:W-:Y:S02]  /*1fe0*/  ULOP3.LUT UR23, UR23, UR8, URZ, 0x3c, !UPT ;  /* 0x0000000817177292 */ /* 0x000fe4000f8e3cff */
[----:B------:R-:W-:Y:S02]  /*1ff0*/  ULEA UR7, UR26, UR25, 0x3 ;  /* 0x000000191a077291 */ /* 0x000fe4000f8e18ff */
[----:B------:R-:W-:Y:S02]  /*2000*/  ULEA UR8, UR6, UR25, 0xb ;  /* 0x0000001906087291 */ /* 0x000fe4000f8e58ff */
[----:B------:R-:W-:Y:S01]  /*2010*/  ULOP3.LUT UR17, UR17, 0xfefffff8, URZ, 0xc0, !UPT ;  /* 0xfefffff811117892 */ /* 0x000fe2000f8ec0ff */
[----:B-1----:R-:W-:Y:S01]  /*2020*/  MOV R0, UR23 ;  /* 0x0000001700007c02 */ /* 0x002fe20008000f00 */
[----:B------:R-:W-:Y:S02]  /*2030*/  USHF.L.U32 UR18, UR24, 0x5, URZ ;  /* 0x0000000518127899 */ /* 0x000fe400080006ff */
[----:B------:R-:W-:Y:S01]  /*2040*/  UIADD3.X UR31, UPT, UPT, URZ, UR37, URZ, UP1, !UPT ;  /* 0x00000025ff1f7290 */ /* 0x000fe20008ffe4ff */
[----:B------:R-:W-:Y:S01]  /*2050*/  SHF.L.U32 R0, R0, 0x1f, RZ ;  /* 0x0000001f00007819 */ /* 0x000fe200000006ff */
[----:B------:R-:W-:Y:S02]  /*2060*/  UIADD3 UR16, UPT, UPT, UR16, 0x3400, URZ ;  /* 0x0000340010107890 */ /* 0x000fe4000fffe0ff */
[----:B------:R-:W-:Y:S01]  /*2070*/  UIADD3 UR28, UP0, UPT, UR36, 0x180, URZ ;  /* 0x00000180241c7890 */ /* 0x000fe2000ff1e0ff */
[----:B------:R3:W1:Y:S01]  /*2080*/  SYNCS.PHASECHK.TRANS64.TRYWAIT P0, [UR7+0x118], R0 ;  /* 0x00011800ff0075a7 */ /* 0x0006620008001107 */
[----:B------:R-:W-:Y:S02]  /*2090*/  UIMAD UR7, UR12, UR14, UR4 ;  /* 0x0000000e0c0772a4 */ /* 0x000fe4000f8e0204 */
[----:B------:R-:W-:Y:S02]  /*20a0*/  UIMAD UR6, UR13, UR15, UR5 ;  /* 0x0000000f0d0672a4 */ /* 0x000fe4000f8e0205 */
[----:B------:R-:W-:Y:S02]  /*20b0*/  UIADD3.X UR29, UPT, UPT, URZ, UR37, URZ, UP0, !UPT ;  /* 0x00000025ff1d7290 */ /* 0x000fe400087fe4ff */
[----:B------:R-:W-:Y:S02]  /*20c0*/  UPRMT UR6, UR7, 0x40, UR6 ;  /* 0x0000004007067896 */ /* 0x000fe40008000006 */
[----:B------:R-:W-:Y:S02]  /*20d0*/  UIADD3 UR8, UPT, UPT, UR8, 0x26400, URZ ;  /* 0x0002640008087890 */ /* 0x000fe4000fffe0ff */
[----:B------:R-:W-:Y:S02]  /*20e0*/  UPRMT UR6, UR6, 0x5410, URZ ;  /* 0x0000541006067896 */ /* 0x000fe400080000ff */
[----:B------:R-:W-:Y:S02]  /*20f0*/  UIADD3 UR32, UPT, UPT, UR12, 0x1, URZ ;  /* 0x000000010c207890 */ /* 0x000fe4000fffe0ff */
[----:B------:R-:W-:Y:S02]  /*2100*/  UIADD3 UR22, UPT, UPT, UR13, 0x1, URZ ;  /* 0x000000010d167890 */ /* 0x000fe4000fffe0ff */
[----:B------:R-:W-:Y:S02]  /*2110*/  UISETP.NE.AND UP2, UPT, UR32, UR44, UPT ;  /* 0x0000002c2000728c */ /* 0x000fe4000bf45270 */
[----:B------:R-:W-:Y:S02]  /*2120*/  UIADD3 UR27, UPT, UPT, UR27, 0x1, URZ ;  /* 0x000000011b1b7890 */ /* 0x000fe4000fffe0ff */
[----:B------:R-:W-:Y:S01]  /*2130*/  UIADD3 UR7, UPT, UPT, UR24, 0x1, URZ ;  /* 0x0000000118077890 */ /* 0x000fe2000fffe0ff */
[----:B------:R-:W-:Y:S01]  /*2140*/  UMOV UR40, 0x0 ;  /* 0x0000000000287882 */ /* 0x000fe20000000000 */
[----:B------:R-:W-:Y:S01]  /*2150*/  UMOV UR41, 0x10000000 ;  /* 0x1000000000297882 */ /* 0x000fe20000000000 */
[----:B------:R-:W-:Y:S01]  /*2160*/  UMOV UR9, UR17 ;  /* 0x0000001100097c82 */ /* 0x000fe20008000000 */
[----:B------:R4:W-:Y:S01]  /*2170*/  UTMALDG.4D.IM2COL.2CTA [UR16], [UR30], UR6, desc[UR40] ;  /* 0x000028101e0073b4 */ /* 0x0009e20008259006 */
[----:B------:R-:W-:Y:S02]  /*2180*/  UMOV UR11, UR18 ;  /* 0x00000012000b7c82 */ /* 0x000fe40008000000 */
[----:B------:R-:W-:Y:S04]  /*2190*/  @UP2 UIADD3 UR22, UPT, UPT, UR13, URZ, URZ ;  /* 0x000000ff0d162290 */ /* 0x000fe8000fffe0ff */
[----:B------:R-:W-:Y:S01]  /*21a0*/  UISETP.NE.AND UP0, UPT, UR22, UR43, UPT ;  /* 0x0000002b1600728c */ /* 0x000fe2000bf05270 */
[----:B------:R2:W-:Y:S10]  /*21b0*/  UTMALDG.4D.2CTA [UR8], [UR28], desc[UR40] ;  /* 0x000028081c0075b4 */ /* 0x0005f40008219000 */
[----:B------:R-:W-:Y:S07]  /*21c0*/  @UP0 UIADD3 UR7, UPT, UPT, UR24, URZ, URZ ;  /* 0x000000ff18070290 */ /* 0x000fee000fffe0ff */
[----:B------:R-:W-:Y:S01]  /*21d0*/  UMOV UR24, UR7 ;  /* 0x0000000700187c82 */ /* 0x000fe20008000000 */
[----:B----4-:R-:W-:Y:S01]  /*21e0*/  UMOV UR6, UR26 ;  /* 0x0000001a00067c82 */ /* 0x010fe20008000000 */
[----:B--2---:R-:W-:Y:S02]  /*21f0*/  USEL UR13, UR22, URZ, UP0 ;  /* 0x000000ff160d7287 */ /* 0x004fe40008000000 */
[----:B------:R-:W-:Y:S02]  /*2200*/  UISETP.NE.AND UP0, UPT, UR27, UR34, UPT ;  /* 0x000000221b00728c */ /* 0x000fe4000bf05270 */
[----:B------:R-:W-:Y:S07]  /*2210*/  USEL UR12, UR32, URZ, UP2 ;  /* 0x000000ff200c7287 */ /* 0x000fee0009000000 */
[----:B---3--:R-:W-:Y:S05]  /*2220*/  BRA.U UP0, `(.L_x_29) ;  /* 0xfffffffd00147547 */ /* 0x008fea000b83ffff */
.L_x_23:
[----:B------:R-:W-:Y:S01]  /*2230*/  ULEA UR4, UR26, UR25, 0x3 ;  /* 0x000000191a047291 */ /* 0x000fe2000f8e18ff */
[----:B-1----:R-:W-:Y:S01]  /*2240*/  MOV R0, UR23 ;  /* 0x0000001700007c02 */ /* 0x002fe20008000f00 */
[----:B------:R-:W-:Y:S01]  /*2250*/  @!P1 SYNCS.ARRIVE.TRANS64.A1T0 RZ, [UR25+0x268], RZ ;  /* 0x000268ffffff99a7 */ /* 0x000fe20008100019 */
[----:B------:R-:W-:Y:S02]  /*2260*/  UISETP.GE.AND UP0, UPT, UR45, 0x1, UPT ;  /* 0x000000012d00788c */ /* 0x000fe4000bf06270 */
[----:B------:R-:W-:-:S04]  /*2270*/  SHF.L.U32 R0, R0, 0x1f, RZ ;  /* 0x0000001f00007819 */ /* 0x000fc800000006ff */
[----:B--2---:R1:W2:Y:S03]  /*2280*/  SYNCS.PHASECHK.TRANS64.TRYWAIT P0, [UR4+0x118], R0 ;  /* 0x00011800ff0075a7 */ /* 0x0042a60008001104 */
[----:B------:R-:W-:Y:S05]  /*2290*/  BRA.U !UP0, `(.L_x_30) ;  /* 0x00000005085c7547 */ /* 0x000fea000b800000 */
        /* <DEDUP_REMOVED lines=16> */
[----:B------:R-:W-:-:S03]  /*23a0*/  UMOV UR32, UR45 ;  /* 0x0000002d00207c82 */ /* 0x000fc60008000000 */
        /* <DEDUP_REMOVED lines=9> */
[----:B---3--:R-:W-:-:S11]  /*2440*/  UMOV UR6, UR26 ;  /* 0x0000001a00067c82 */ /* 0x008fd60008000000 */
.L_x_36:
[----:B------:R-:W-:Y:S01]  /*2450*/  @!P3 MOV R3, 0x3000 ;  /* 0x000030000003b802 */ /* 0x000fe20000000f00 */
[----:B------:R-:W-:Y:S01]  /*2460*/  ULEA UR17, UR6, UR25, 0x3 ;  /* 0x0000001906117291 */ /* 0x000fe2000f8e18ff */
[----:B-12---:R-:W-:Y:S11]  /*2470*/  @P0 BRA `(.L_x_31) ;  /* 0x0000000000100947 */ /* 0x006ff60003800000 */
[----:B------:R-:W-:Y:S04]  /*2480*/  MOV R4, UR23 ;  /* 0x0000001700047c02 */ /* 0x000fe80008000f00 */
[----:B------:R-:W-:Y:S04]  /*2490*/  SHF.L.U32 R4, R4, 0x1f, RZ ;  /* 0x0000001f04047819 */ /* 0x000fe800000006ff */
[----:B------:R-:W1:Y:S02]  /*24a0*/  SYNCS.PHASECHK.TRANS64.TRYWAIT P0, [UR17+0x118], R4 ;  /* 0x00011804ff0075a7 */ /* 0x000e640008001111 */
[----:B-1----:R-:W-:Y:S05]  /*24b0*/  @!P0 BRA `(.L_x_32) ;  /* 0x0000006c00f48947 */ /* 0x002fea0003800000 */
.L_x_31:
[----:B------:R2:W-:Y:S01]  /*24c0*/  @!P3 SYNCS.ARRIVE.TRANS64 RZ, [UR17], R3 ;  /* 0x00000003ffffb9a7 */ /* 0x0005e20008000011 */
[----:B------:R-:W-:Y:S04]  /*24d0*/  ULOP3.LUT UR7, UR33, 0x2, URZ, 0xfc, !UPT ;  /* 0x0000000221077892 */ /* 0x000fe8000f8efcff */
[----:B------:R-:W-:Y:S09]  /*24e0*/  UISETP.NE.AND UP0, UPT, UR7, 0x2, UPT ;  /* 0x000000020700788c */ /* 0x000ff2000bf05270 */
[----:B------:R-:W-:Y:S05]  /*24f0*/  BRA.U UP0, `(.L_x_33) ;  /* 0x0000000100047547 */ /* 0x000fea000b800000 */
[----:B----4-:R-:W-:Y:S05]  /*2500*/  BPT.TRAP 0x1 ;  /* 0x000000040000795c */ /* 0x010fea0000300000 */
.L_x_33:
[----:B------:R-:W-:Y:S04]  /*2510*/  BSSY.RECONVERGENT B0, `(.L_x_34) ;  /* 0x0000003000007945 */ /* 0x000fe80003800200 */
[----:B------:R-:W-:Y:S05]  /*2520*/  @P2 BRA `(.L_x_35) ;  /* 0x0000000000042947 */ /* 0x000fea0003800000 */
[----:B----4-:R-:W-:Y:S05]  /*2530*/  BPT.TRAP 0x1 ;  /* 0x000000040000795c */ /* 0x010fea0000300000 */
.L_x_35:
[----:B----4-:R-:W-:Y:S05]  /*2540*/  BSYNC.RECONVERGENT B0 ;  /* 0x0000000000007941 */ /* 0x010fea0003800200 */
.L_x_34:
        /* <DEDUP_REMOVED lines=26> */
[----:B------:R-:W-:Y:S01]  /*26f0*/  UIADD3 UR7, UPT, UPT, UR24, 0x1, URZ ;  /* 0x0000000118077890 */ /* 0x000fe2000fffe0ff */
[----:B------:R-:W-:Y:S01]  /*2700*/  UMOV UR40, 0x0 ;  /* 0x0000000000287882 */ /* 0x000fe20000000000 */
[----:B------:R-:W-:Y:S01]  /*2710*/  UMOV UR41, 0x10000000 ;  /* 0x1000000000297882 */ /* 0x000fe20000000000 */
[----:B------:R-:W-:Y:S01]  /*2720*/  UMOV UR9, UR17 ;  /* 0x0000001100097c82 */ /* 0x000fe20008000000 */
[----:B------:R4:W-:Y:S01]  /*2730*/  UTMALDG.4D.IM2COL.2CTA [UR16], [UR30], UR6, desc[UR40] ;  /* 0x000028101e0073b4 */ /* 0x0009e20008259006 */
[----:B------:R-:W-:Y:S04]  /*2740*/  UMOV UR11, UR18 ;  /* 0x00000012000b7c82 */ /* 0x000fe80008000000 */
[----:B------:R-:W-:Y:S04]  /*2750*/  @UP2 UIADD3 UR22, UPT, UPT, UR13, URZ, URZ ;  /* 0x000000ff0d162290 */ /* 0x000fe8000fffe0ff */
[----:B------:R-:W-:Y:S01]  /*2760*/  UISETP.NE.AND UP0, UPT, UR22, UR43, UPT ;  /* 0x0000002b1600728c */ /* 0x000fe2000bf05270 */
[----:B------:R2:W-:Y:S10]  /*2770*/  UTMALDG.4D.2CTA [UR8], [UR28], desc[UR40] ;  /* 0x000028081c0075b4 */ /* 0x0005f40008219000 */
[----:B------:R-:W-:Y:S07]  /*2780*/  @UP0 UIADD3 UR7, UPT, UPT, UR24, URZ, URZ ;  /* 0x000000ff18070290 */ /* 0x000fee000fffe0ff */
[----:B------:R-:W-:Y:S01]  /*2790*/  UMOV UR24, UR7 ;  /* 0x0000000700187c82 */ /* 0x000fe20008000000 */
[----:B----4-:R-:W-:Y:S02]  /*27a0*/  UIADD3 UR6, UPT, UPT, UR32, -0x1, URZ ;  /* 0xffffffff20067890 */ /* 0x010fe4000fffe0ff */
[----:B--2---:R-:W-:Y:S02]  /*27b0*/  USEL UR13, UR22, URZ, UP0 ;  /* 0x000000ff160d7287 */ /* 0x004fe40008000000 */
[----:B------:R-:W-:Y:S02]  /*27c0*/  UISETP.GT.U32.AND UP0, UPT, UR32, 0x1, UPT ;  /* 0x000000012000788c */ /* 0x000fe4000bf04070 */
[----:B------:R-:W-:Y:S01]  /*27d0*/  USEL UR12, UR27, URZ, UP2 ;  /* 0x000000ff1b0c7287 */ /* 0x000fe20009000000 */
[----:B------:R-:W-:Y:S01]  /*27e0*/  UMOV UR32, UR6 ;  /* 0x0000000600207c82 */ /* 0x000fe20008000000 */
[----:B------:R-:W-:Y:S05]  /*27f0*/  UMOV UR6, UR26 ;  /* 0x0000001a00067c82 */ /* 0x000fea0008000000 */
[----:B---3--:R-:W-:Y:S05]  /*2800*/  BRA.U UP0, `(.L_x_36) ;  /* 0xfffffffd00107547 */ /* 0x008fea000b83ffff */
.L_x_30:
[----:B------:R-:W-:Y:S01]  /*2810*/  SHF.L.U32 R3, R2, 0x1f, RZ ;  /* 0x0000001f02037819 */ /* 0x000fe200000006ff */
[----:B------:R-:W-:-:S03]  /*2820*/  NOP ;  /* 0x0000000000007918 */ /* 0x000fc60000000000 */
[----:B-12---:R-:W1:Y:S02]  /*2830*/  SYNCS.PHASECHK.TRANS64.TRYWAIT P0, [UR25+0x270], R3 ;  /* 0x00027003ff0075a7 */ /* 0x006e640008001119 */
[----:B-1----:R-:W-:Y:S05]  /*2840*/  @!P0 BRA `(.L_x_37) ;  /* 0x0000006c00288947 */ /* 0x002fea0003800000 */
.L_x_161:
[----:B------:R-:W2:Y:S01]  /*2850*/  LDS.128 R4, [UR25+0x2b0] ;  /* 0x0002b019ff047984 */ /* 0x000ea20008000c00 */
[----:B------:R-:W-:Y:S02]  /*2860*/  UIADD3 UR4, UPT, UPT, UR25, 0x278, URZ ;  /* 0x0000027819047890 */ /* 0x000fe4000fffe0ff */
[----:B------:R-:W-:Y:S01]  /*2870*/  UISETP.GE.AND UP0, UPT, UR39, 0x1, UPT ;  /* 0x000000012700788c */ /* 0x000fe2000bf06270 */
[----:B------:R-:W-:Y:S01]  /*2880*/  @!PT LDS RZ, [RZ] ;  /* 0x00000000fffff984 */ /* 0x000fe20000000800 */
[----:B------:R-:W-:Y:S01]  /*2890*/  @!PT LDS RZ, [RZ] ;  /* 0x00000000fffff984 */ /* 0x000fe20000000800 */
[----:B------:R-:W-:Y:S01]  /*28a0*/  @!PT LDS RZ, [RZ] ;  /* 0x00000000fffff984 */ /* 0x000fe20000000800 */
[----:B------:R-:W-:Y:S01]  /*28b0*/  @!PT LDS RZ, [RZ] ;  /* 0x00000000fffff984 */ /* 0x000fe20000000800 */
[----:B------:R3:W-:Y:S06]  /*28c0*/  MEMBAR.ALL.CTA ;  /* 0x0000000000007992 */ /* 0x0007ec0000008000 */
[----:B---3--:R-:W3:Y:S01]  /*28d0*/  FENCE.VIEW.ASYNC.S ;  /* 0x00000000000073c6 */ /* 0x008ee20000000000 */
[----:B------:R-:W-:-:S09]  /*28e0*/  UPRMT UR4, URZ, 0x654, UR4 ;  /* 0x00000654ff047896 */ /* 0x000fd20008000004 */
[----:B---3--:R-:W-:Y:S01]  /*28f0*/  SYNCS.ARRIVE.TRANS64.RED.A1T0 RZ, [UR4], RZ ;  /* 0x000000ffffff79a7 */ /* 0x008fe20008100404 */
[----:B--2---:R-:W-:-:S13]  /*2900*/  LOP3.LUT P0, RZ, R6, 0x1, RZ, 0xc0, !PT ;  /* 0x0000000106ff7812 */ /* 0x004fda000780c0ff */
[----:B------:R-:W-:Y:S01]  /*2910*/  VOTEU.ANY UP1, P0 ;  /* 0x0000000000ff7886 */ /* 0x000fe20000020100 */
[----:B------:R-:W-:-:S13]  /*2920*/  PLOP3.LUT P0, PT, PT, PT, UP1, 0x80, 0x8 ;  /* 0x000000000008781c */ /* 0x000fda0003f0f018 */
[----:B-1----:R-:W-:Y:S02]  /*2930*/  @P0 MOV R0, R4 ;  /* 0x0000000400000202 */ /* 0x002fe40000000f00 */
[----:B------:R-:W-:Y:S02]  /*2940*/  @P0 LOP3.LUT R4, R5, 0xffff, RZ, 0xc0, !PT ;  /* 0x0000ffff05040812 */ /* 0x000fe400078ec0ff */
[----:B------:R-:W-:Y:S02]  /*2950*/  @P0 R2UR UR6, R0 ;  /* 0x00000000000602ca */ /* 0x000fe400000e0000 */
[----:B------:R-:W-:-:S11]  /*2960*/  @P0 R2UR UR5, R4 ;  /* 0x00000000040502ca */ /* 0x000fd600000e0000 */
[----:B------:R-:W-:Y:S02]  /*2970*/  @UP1 UMOV UR42, UR6 ;  /* 0x00000006002a1c82 */ /* 0x000fe40008000000 */
[----:B------:R-:W-:Y:S01]  /*2980*/  @UP1 UMOV UR38, UR5 ;  /* 0x0000000500261c82 */ /* 0x000fe20008000000 */
[----:B------:R-:W-:Y:S05]  /*2990*/  BRA.U !UP0, `(.L_x_38) ;  /* 0x0000000108d47547 */ /* 0x000fea000b800000 */
[----:B------:R-:W1:Y:S01]  /*29a0*/  LDCU.128 UR16, c[0x0][0xb10] ;  /* 0x00016200ff1077ac */ /* 0x000e620008000c00 */
[----:B------:R-:W2:Y:S01]  /*29b0*/  LDCU UR21, c[0x0][0xb20] ;  /* 0x00016400ff1577ac */ /* 0x000ea20008000800 */
[----:B------:R-:W3:Y:S01]  /*29c0*/  LDCU UR20, c[0x0][0xb0c] ;  /* 0x00016180ff1477ac */ /* 0x000ee20008000800 */
[----:B------:R-:W4:Y:S01]  /*29d0*/  LDCU.64 UR8, c[0x0][0xb28] ;  /* 0x00016500ff0877ac */ /* 0x000f220008000a00 */
[----:B------:R-:W-:Y:S02]  /*29e0*/  UISETP.NE.AND UP3, UPT, UR39, 0x1, UPT ;  /* 0x000000012700788c */ /* 0x000fe4000bf65270 */
[----:B-1----:R-:W-:Y:S02]  /*29f0*/  UIMAD.WIDE.U32 UR4, UR46, UR19, URZ ;  /* 0x000000132e0472a5 */ /* 0x002fe4000f8e00ff */
[----:B------:R-:W-:Y:S02]  /*2a00*/  UIMAD.WIDE.U32 UR6, UR47, UR16, URZ ;  /* 0x000000102f0672a5 */ /* 0x000fe4000f8e00ff */
[----:B------:R-:W-:-:S02]  /*2a10*/  UISETP.NE.AND UP0, UPT, UR18, 0x1, UPT ;  /* 0x000000011200788c */ /* 0x000fc4000bf05270 */
[----:B------:R-:W-:Y:S01]  /*2a20*/  UIMAD.WIDE.U32 UR14, UR38, UR19, URZ ;  /* 0x00000013260e72a5 */ /* 0x000fe2000f8e00ff */
[----:B------:R-:W-:Y:S01]  /*2a30*/  UMOV UR4, UR5 ;  /* 0x0000000500047c82 */ /* 0x000fe20008000000 */
[----:B---3--:R-:W-:Y:S02]  /*2a40*/  UISETP.NE.AND UP2, UPT, UR20, 0x1, UPT ;  /* 0x000000011400788c */ /* 0x008fe4000bf45270 */
[----:B--2---:R-:W-:Y:S02]  /*2a50*/  USHF.R.U32.HI UR5, URZ, UR21, UR4 ;  /* 0x00000015ff057299 */ /* 0x004fe40008011604 */
[----:B------:R-:W-:Y:S01]  /*2a60*/  UIMAD.WIDE.U32 UR12, UR42, UR16, URZ ;  /* 0x000000102a0c72a5 */ /* 0x000fe2000f8e00ff */
[----:B------:R-:W-:Y:S01]  /*2a70*/  UMOV UR4, UR7 ;  /* 0x0000000700047c82 */ /* 0x000fe20008000000 */
[----:B------:R-:W-:Y:S02]  /*2a80*/  USEL UR5, UR46, UR5, !UP0 ;  /* 0x000000052e057287 */ /* 0x000fe4000c000000 */
[----:B------:R-:W-:-:S02]  /*2a90*/  USHF.R.U32.HI UR4, URZ, UR17, UR4 ;  /* 0x00000011ff047299 */ /* 0x000fc40008011604 */
[----:B----4-:R-:W-:Y:S02]  /*2aa0*/  UIMAD.WIDE.U32 UR10, UR5, UR8, URZ ;  /* 0x00000008050a72a5 */ /* 0x010fe4000f8e00ff */
[----:B------:R-:W-:Y:S01]  /*2ab0*/  USEL UR6, UR47, UR4, !UP2 ;  /* 0x000000042f067287 */ /* 0x000fe2000d000000 */
[----:B------:R-:W-:Y:S02]  /*2ac0*/  UMOV UR12, UR13 ;  /* 0x0000000d000c7c82 */ /* 0x000fe40008000000 */
[----:B------:R-:W-:Y:S01]  /*2ad0*/  UMOV UR4, UR15 ;  /* 0x0000000f00047c82 */ /* 0x000fe20008000000 */
[----:B------:R-:W-:Y:S01]  /*2ae0*/  UIMAD.WIDE.U32 UR14, UR6, UR8, URZ ;  /* 0x00000008060e72a5 */ /* 0x000fe2000f8e00ff */
[----:B------:R-:W-:Y:S01]  /*2af0*/  UMOV UR10, UR11 ;  /* 0x0000000b000a7c82 */ /* 0x000fe20008000000 */
[----:B------:R-:W-:Y:S02]  /*2b00*/  USHF.R.U32.HI UR4, URZ, UR21, UR4 ;  /* 0x00000015ff047299 */ /* 0x000fe40008011604 */
[----:B------:R-:W-:-:S03]  /*2b10*/  @UP3 USHF.R.U32.HI UR5, URZ, UR9, UR10 ;  /* 0x00000009ff053299 */ /* 0x000fc6000801160a */
[----:B------:R-:W-:Y:S01]  /*2b20*/  UMOV UR14, UR15 ;  /* 0x0000000f000e7c82 */ /* 0x000fe20008000000 */
[----:B------:R-:W-:Y:S02]  /*2b30*/  USHF.R.U32.HI UR17, URZ, UR17, UR12 ;  /* 0x00000011ff117299 */ /* 0x000fe4000801160c */
[----:B------:R-:W-:Y:S02]  /*2b40*/  USEL UR4, UR38, UR4, !UP0 ;  /* 0x0000000426047287 */ /* 0x000fe4000c000000 */
[----:B------:R-:W-:Y:S02]  /*2b50*/  @UP3 USHF.R.U32.HI UR6, URZ, UR9, UR14 ;  /* 0x00000009ff063299 */ /* 0x000fe4000801160e */
[----:B------:R-:W-:Y:S02]  /*2b60*/  UIMAD UR7, UR39, UR5, URZ ;  /* 0x00000005270772a4 */ /* 0x000fe4000f8e02ff */
[----:B------:R-:W-:Y:S02]  /*2b70*/  USEL UR5, UR42, UR17, !UP2 ;  /* 0x000000112a057287 */ /* 0x000fe4000d000000 */
[----:B------:R-:W-:-:S02]  /*2b80*/  UIMAD UR10, UR39, UR6, URZ ;  /* 0x00000006270a72a4 */ /* 0x000fc4000f8e02ff */
[----:B------:R-:W-:Y:S02]  /*2b90*/  UISETP.GE.AND UP0, UPT, UR4, UR7, UPT ;  /* 0x000000070400728c */ /* 0x000fe4000bf06270 */
[----:B------:R-:W-:Y:S02]  /*2ba0*/  UIMAD.WIDE.U32 UR12, UR4, UR8, URZ ;  /* 0x00000008040c72a5 */ /* 0x000fe4000f8e00ff */
[----:B------:R-:W-:Y:S02]  /*2bb0*/  UISETP.GE.OR UP0, UPT, UR5, UR10, UP0 ;  /* 0x0000000a0500728c */ /* 0x000fe40008706670 */
[----:B------:R-:W-:Y:S02]  /*2bc0*/  UIMAD.WIDE.U32 UR10, UR5, UR8, URZ ;  /* 0x00000008050a72a5 */ /* 0x000fe4000f8e00ff */
[----:B------:R-:W-:Y:S01]  /*2bd0*/  UIADD3 UR12, UPT, UPT, -UR4, URZ, URZ ;  /* 0x000000ff040c7290 */ /* 0x000fe2000fffe1ff */
[----:B------:R-:W-:Y:S01]  /*2be0*/  UMOV UR8, UR13 ;  /* 0x0000000d00087c82 */ /* 0x000fe20008000000 */
[----:B------:R-:W-:-:S02]  /*2bf0*/  UIADD3 UR10, UPT, UPT, -UR5, URZ, URZ ;  /* 0x000000ff050a7290 */ /* 0x000fc4000fffe1ff */
[----:B------:R-:W-:-:S03]  /*2c00*/  USHF.R.U32.HI UR8, URZ, UR9, UR8 ;  /* 0x00000009ff087299 */ /* 0x000fc60008011608 */
[----:B------:R-:W-:Y:S01]  /*2c10*/  @!UP0 UMOV UR7, UR11 ;  /* 0x0000000b00078c82 */ /* 0x000fe20008000000 */
[----:B------:R-:W-:Y:S02]  /*2c20*/  UIMAD UR12, UR18, UR12, UR38 ;  /* 0x0000000c120c72a4 */ /* 0x000fe4000f8e0226 */
[----:B------:R-:W-:Y:S02]  /*2c30*/  USEL UR8, UR4, UR8, !UP3 ;  /* 0x0000000804087287 */ /* 0x000fe4000d800000 */
[----:B------:R-:W-:Y:S02]  /*2c40*/  @!UP0 USHF.R.U32.HI UR7, URZ, UR9, UR7 ;  /* 0x00000009ff078299 */ /* 0x000fe40008011607 */
[----:B------:R-:W-:Y:S02]  /*2c50*/  UIADD3 UR9, UPT, UPT, -UR8, URZ, URZ ;  /* 0x000000ff08097290 */ /* 0x000fe4000fffe1ff */
[----:B------:R-:W-:Y:S02]  /*2c60*/  @!UP0 USEL UR7, UR5, UR7, !UP3 ;  /* 0x0000000705078287 */ /* 0x000fe4000d800000 */
[----:B------:R-:W-:-:S02]  /*2c70*/  UIMAD UR9, UR39, UR9, UR4 ;  /* 0x00000009270972a4 */ /* 0x000fc4000f8e0204 */
[----:B------:R-:W-:Y:S02]  /*2c80*/  @!UP0 UIADD3 UR8, UPT, UPT, UR8, -UR7, URZ ;  /* 0x8000000708088290 */ /* 0x000fe4000fffe0ff */
[----:B------:R-:W-:Y:S02]  /*2c90*/  @!UP0 UIMAD UR7, UR9, UR6, UR7 ;  /* 0x00000006090782a4 */ /* 0x000fe4000f8e0207 */
[----:B------:R-:W-:Y:S02]  /*2ca0*/  @!UP0 UIMAD UR4, UR39, UR8, UR5 ;  /* 0x00000008270482a4 */ /* 0x000fe4000f8e0205 */
[----:B------:R-:W-:Y:S02]  /*2cb0*/  UIMAD UR6, UR20, UR10, UR42 ;  /* 0x0000000a140672a4 */ /* 0x000fe4000f8e022a */
[----:B------:R-:W-:Y:S01]  /*2cc0*/  UIMAD UR38, UR4, UR18, UR12 ;  /* 0x00000012042672a4 */ /* 0x000fe2000f8e020c */
[----:B------:R-:W-:Y:S02]  /*2cd0*/  @!UP0 UMOV UR5, UR7 ;  /* 0x0000000700058c82 */ /* 0x000fe40008000000 */
[----:B------:R-:W-:-:S12]  /*2ce0*/  UIMAD UR42, UR5, UR20, UR6 ;  /* 0x00000014052a72a4 */ /* 0x000fd8000f8e0206 */
.L_x_38:
[----:B------:R-:W1:Y:S02]  /*2cf0*/  LDCU UR4, c[0x0][0xb30] ;  /* 0x00016600ff0477ac */ /* 0x000e640008000800 */
[----:B-1----:R-:W-:-:S09]  /*2d00*/  UISETP.NE.AND UP0, UPT, UR4, 0x1, UPT ;  /* 0x000000010400788c */ /* 0x002fd2000bf05270 */
[----:B------:R-:W-:Y:S05]  /*2d10*/  BRA.U UP0, `(.L_x_39) ;  /* 0x0000000100447547 */ /* 0x000fea000b800000 */
[----:B------:R-:W1:Y:S01]  /*2d20*/  LDCU.128 UR8, c[0x0][0xb10] ;  /* 0x00016200ff0877ac */ /* 0x000e620008000c00 */
[----:B------:R-:W2:Y:S01]  /*2d30*/  LDCU UR12, c[0x0][0xb0c] ;  /* 0x00016180ff0c77ac */ /* 0x000ea20008000800 */
[----:B------:R-:W3:Y:S01]  /*2d40*/  LDCU UR13, c[0x0][0xb20] ;  /* 0x00016400ff0d77ac */ /* 0x000ee20008000800 */
[----:B-1----:R-:W-:Y:S02]  /*2d50*/  UIMAD.WIDE.U32 UR6, UR42, UR8, URZ ;  /* 0x000000082a0672a5 */ /* 0x002fe4000f8e00ff */
[----:B------:R-:W-:Y:S02]  /*2d60*/  UIMAD.WIDE.U32 UR4, UR38, UR11, URZ ;  /* 0x0000000b260472a5 */ /* 0x000fe4000f8e00ff */
[----:B--2---:R-:W-:Y:S02]  /*2d70*/  UISETP.NE.AND UP2, UPT, UR12, 0x1, UPT ;  /* 0x000000010c00788c */ /* 0x004fe4000bf45270 */
[----:B------:R-:W-:Y:S01]  /*2d80*/  UISETP.NE.AND UP0, UPT, UR10, 0x1, UPT ;  /* 0x000000010a00788c */ /* 0x000fe2000bf05270 */
[----:B------:R-:W-:-:S02]  /*2d90*/  UMOV UR6, UR7 ;  /* 0x0000000700067c82 */ /* 0x000fc40008000000 */
[----:B------:R-:W-:Y:S01]  /*2da0*/  UMOV UR4, UR5 ;  /* 0x0000000500047c82 */ /* 0x000fe20008000000 */
[----:B------:R-:W-:Y:S02]  /*2db0*/  USHF.R.U32.HI UR6, URZ, UR9, UR6 ;  /* 0x00000009ff067299 */ /* 0x000fe40008011606 */
[----:B---3--:R-:W-:Y:S02]  /*2dc0*/  USHF.R.U32.HI UR4, URZ, UR13, UR4 ;  /* 0x0000000dff047299 */ /* 0x008fe40008011604 */
[----:B------:R-:W-:Y:S02]  /*2dd0*/  USEL UR5, UR42, UR6, !UP2 ;  /* 0x000000062a057287 */ /* 0x000fe4000d000000 */
[----:B------:R-:W-:-:S04]  /*2de0*/  USEL UR4, UR38, UR4, !UP0 ;  /* 0x0000000426047287 */ /* 0x000fc8000c000000 */
[----:B------:R-:W-:Y:S02]  /*2df0*/  UIADD3 UR6, UPT, UPT, UR5, -UR4, URZ ;  /* 0x8000000405067290 */ /* 0x000fe4000fffe0ff */
[----:B------:R-:W-:Y:S02]  /*2e00*/  UIADD3 UR4, UPT, UPT, -UR5, UR4, URZ ;  /* 0x0000000405047290 */ /* 0x000fe4000fffe1ff */
[----:B------:R-:W-:Y:S02]  /*2e10*/  UIMAD UR38, UR6, UR10, UR38 ;  /* 0x0000000a062672a4 */ /* 0x000fe4000f8e0226 */
[----:B------:R-:W-:-:S12]  /*2e20*/  UIMAD UR42, UR4, UR12, UR42 ;  /* 0x0000000c042a72a4 */ /* 0x000fd8000f8e022a */
.L_x_39:
[----:B------:R-:W-:Y:S01]  /*2e30*/  R2UR UR5, R50 ;  /* 0x00000000320572ca */ /* 0x000fe200000e0000 */
[----:B------:R-:W-:Y:S01]  /*2e40*/  UMOV UR27, UR34 ;  /* 0x00000022001b7c82 */ /* 0x000fe20008000000 */
[----:B------:R-:W-:Y:S02]  /*2e50*/  R2UR UR4, R49 ;  /* 0x00000000310472ca */ /* 0x000fe400000e0000 */
[----:B------:R-:W-:Y:S02]  /*2e60*/  PLOP3.LUT P1, PT, PT, PT, PT, 0x80, 0x8 ;  /* 0x000000000008781c */ /* 0x000fe40003f2f070 */
[----:B------:R-:W-:-:S07]  /*2e70*/  LOP3.LUT R2, R2, 0x1, RZ, 0x3c, !PT ;  /* 0x0000000102027812 */ /* 0x000fce00078e3cff */
[----:B------:R-:W-:Y:S02]  /*2e80*/  UIADD3 UR44, UPT, UPT, UR42, UR5, URZ ;  /* 0x000000052a2c7290 */ /* 0x000fe4000fffe0ff */
[----:B------:R-:W-:Y:S01]  /*2e90*/  UIADD3 UR20, UPT, UPT, UR38, UR4, URZ ;  /* 0x0000000426147290 */ /* 0x000fe2000fffe0ff */
[----:B------:R-:W-:Y:S11]  /*2ea0*/  BRA.U UP1, `(.L_x_40) ;  /* 0xffffffed013c7547 */ /* 0x000ff6000b83ffff */
[----:B------:R-:W-:Y:S01]  /*2eb0*/  UIADD3 UR25, UPT, UPT, UR25, 0x118, URZ ;  /* 0x0000011819197890 */ /* 0x000fe2000fffe0ff */
[----:B------:R-:W-:-:S03]  /*2ec0*/  MOV R2, UR23 ;  /* 0x0000001700027c02 */ /* 0x000fc60008000f00 */
[----:B------:R-:W-:Y:S01]  /*2ed0*/  ULEA UR4, UR26, UR25, 0x3 ;  /* 0x000000191a047291 */ /* 0x000fe2000f8e18ff */
[----:B------:R-:W-:-:S08]  /*2ee0*/  SHF.L.U32 R2, R2, 0x1f, RZ ;  /* 0x0000001f02027819 */ /* 0x000fd000000006ff */
[----:B------:R-:W1:Y:S02]  /*2ef0*/  SYNCS.PHASECHK.TRANS64.TRYWAIT P0, [UR4], R2 ;  /* 0x00000002ff0075a7 */ /* 0x000e640008001104 */
[----:B-1----:R-:W-:Y:S05]  /*2f00*/  @!P0 BRA `(.L_x_41) ;  /* 0x0000006400908947 */ /* 0x002fea0003800000 */
.L_x_163:
[----:B------:R-:W-:-:S04]  /*2f10*/  UIADD3 UR4, UPT, UPT, UR26, 0x1, URZ ;  /* 0x000000011a047890 */ /* 0x000fc8000fffe0ff */
[----:B------:R-:W-:-:S04]  /*2f20*/  UISETP.NE.AND UP0, UPT, UR4, 0x23, UPT ;  /* 0x000000230400788c */ /* 0x000fc8000bf05270 */
[----:B------:R-:W-:Y:S02]  /*2f30*/  USEL UR5, URZ, 0x1, UP0 ;  /* 0x00000001ff057887 */ /* 0x000fe40008000000 */
[----:B------:R-:W-:Y:S02]  /*2f40*/  USEL UR4, UR4, URZ, UP0 ;  /* 0x000000ff04047287 */ /* 0x000fe40008000000 */
[----:B------:R-:W-:Y:S02]  /*2f50*/  ULOP3.LUT UR6, UR23, UR5, URZ, 0x3c, !UPT ;  /* 0x0000000517067292 */ /* 0x000fe4000f8e3cff */
[----:B------:R-:W-:-:S04]  /*2f60*/  ULEA UR5, UR4, UR25, 0x3 ;  /* 0x0000001904057291 */ /* 0x000fc8000f8e18ff */
[----:B-1----:R-:W-:-:S04]  /*2f70*/  MOV R2, UR6 ;  /* 0x0000000600027c02 */ /* 0x002fc80008000f00 */
[----:B------:R-:W-:-:S04]  /*2f80*/  SHF.L.U32 R2, R2, 0x1f, RZ ;  /* 0x0000001f02027819 */ /* 0x000fc800000006ff */
[----:B------:R-:W1:Y:S02]  /*2f90*/  SYNCS.PHASECHK.TRANS64.TRYWAIT P0, [UR5], R2 ;  /* 0x00000002ff0075a7 */ /* 0x000e640008001105 */
[----:B-1----:R-:W-:Y:S05]  /*2fa0*/  @!P0 BRA `(.L_x_42) ;  /* 0x0000006400808947 */ /* 0x002fea0003800000 */
.L_x_165:
        /* <DEDUP_REMOVED lines=10> */
.L_x_167:
        /* <DEDUP_REMOVED lines=10> */
.L_x_169:
        /* <DEDUP_REMOVED lines=10> */
.L_x_171:
        /* <DEDUP_REMOVED lines=10> */
.L_x_173:
        /* <DEDUP_REMOVED lines=10> */
.L_x_175:
        /* <DEDUP_REMOVED lines=10> */
.L_x_177:
        /* <DEDUP_REMOVED lines=10> */
.L_x_179:
        /* <DEDUP_REMOVED lines=10> */
.L_x_181:
        /* <DEDUP_REMOVED lines=10> */
.L_x_183:
        /* <DEDUP_REMOVED lines=10> */
.L_x_185:
        /* <DEDUP_REMOVED lines=10> */
.L_x_187:
        /* <DEDUP_REMOVED lines=10> */
.L_x_189:
        /* <DEDUP_REMOVED lines=10> */
.L_x_191:
        /* <DEDUP_REMOVED lines=10> */
.L_x_193:
        /* <DEDUP_REMOVED lines=10> */
.L_x_195:
        /* <DEDUP_REMOVED lines=10> */
.L_x_197:
        /* <DEDUP_REMOVED lines=10> */
.L_x_199:
        /* <DEDUP_REMOVED lines=10> */
.L_x_201:
        /* <DEDUP_REMOVED lines=10> */
.L_x_203:
        /* <DEDUP_REMOVED lines=10> */
.L_x_205:
        /* <DEDUP_REMOVED lines=10> */
.L_x_207:
        /* <DEDUP_REMOVED lines=10> */
.L_x_209:
        /* <DEDUP_REMOVED lines=10> */
.L_x_211:
        /* <DEDUP_REMOVED lines=10> */
.L_x_213:
        /* <DEDUP_REMOVED lines=10> */
.L_x_215:
        /* <DEDUP_REMOVED lines=10> */
.L_x_217:
        /* <DEDUP_REMOVED lines=10> */
.L_x_219:
        /* <DEDUP_REMOVED lines=10> */
.L_x_221:
        /* <DEDUP_REMOVED lines=10> */
.L_x_223:
        /* <DEDUP_REMOVED lines=10> */
.L_x_225:
        /* <DEDUP_REMOVED lines=10> */
.L_x_227:
        /* <DEDUP_REMOVED lines=10> */
.L_x_229:
[----:B------:R-:W-:-:S04]  /*43b0*/  UIADD3 UR4, UPT, UPT, UR4, 0x1, URZ ;  /* 0x0000000104047890 */ /* 0x000fc8000fffe0ff */
[----:B------:R-:W-:-:S04]  /*43c0*/  UISETP.NE.AND UP0, UPT, UR4, 0x23, UPT ;  /* 0x000000230400788c */ /* 0x000fc8000bf05270 */
[----:B------:R-:W-:Y:S02]  /*43d0*/  USEL UR5, URZ, 0x1, UP0 ;  /* 0x00000001ff057887 */ /* 0x000fe40008000000 */
[----:B------:R-:W-:Y:S02]  /*43e0*/  USEL UR4, UR4, URZ, UP0 ;  /* 0x000000ff04047287 */ /* 0x000fe40008000000 */
[----:B------:R-:W-:Y:S02]  /*43f0*/  ULOP3.LUT UR5, UR6, UR5, URZ, 0x3c, !UPT ;  /* 0x0000000506057292 */ /* 0x000fe4000f8e3cff */
[----:B------:R-:W-:-:S04]  /*4400*/  ULEA UR4, UR4, UR25, 0x3 ;  /* 0x0000001904047291 */ /* 0x000fc8000f8e18ff */
[----:B-1----:R-:W-:Y:S02]  /*4410*/  IMAD.U32 R2, RZ, RZ, UR5 ;  /* 0x00000005ff027e24 */ /* 0x002fe4000f8e00ff */
[----:B------:R-:W-:-:S03]  /*4420*/  MOV R0, UR4 ;  /* 0x0000000400007c02 */ /* 0x000fc60008000f00 */
[----:B------:R-:W-:-:S07]  /*4430*/  SHF.L.U32 R2, R2, 0x1f, RZ ;  /* 0x0000001f02027819 */ /* 0x000fce00000006ff */
.L_x_75:
[----:B-1----:R1:W2:Y:S02]  /*4440*/  SYNCS.PHASECHK.TRANS64.TRYWAIT P0, [R0+URZ], R2 ;  /* 0x00000002000075a7 */ /* 0x0022a400080011ff */
[----:B--2---:R-:W-:Y:S05]  /*4450*/  @!P0 NANOSLEEP.SYNCS 0x989680 ;  /* 0x009896800000895d */ /* 0x004fea0003900000 */
[----:B------:R-:W2:Y:S02]  /*4460*/  @!P0 SYNCS.PHASECHK.TRANS64 P0, [R0+URZ], R2 ;  /* 0x00000002000085a7 */ /* 0x000ea400080010ff */
[----:B--2---:R-:W-:Y:S05]  /*4470*/  @P0 EXIT ;  /* 0x000000000000094d */ /* 0x004fea0003800000 */
[----:B------:R-:W-:Y:S05]  /*4480*/  BRA `(.L_x_75) ;  /* 0xfffffffc00ec7947 */ /* 0x000fea000383ffff */
.L_x_22:
[----:B------:R-:W2:Y:S02]  /*4490*/  S2UR UR4, SR_CgaCtaId ;  /* 0x00000000000479c3 */ /* 0x000ea40000008800 */
[----:B--2---:R-:W-:-:S04]  /*44a0*/  UISETP.NE.AND UP0, UPT, UR4, URZ, UPT ;  /* 0x000000ff0400728c */ /* 0x004fc8000bf05270 */
[----:B------:R-:W-:-:S09]  /*44b0*/  UISETP.NE.OR UP0, UPT, UR18, 0x1, UP0 ;  /* 0x000000011200788c */ /* 0x000fd20008705670 */
[----:B------:R-:W-:Y:S05]  /*44c0*/  BRA.U UP0, `(.L_x_76) ;  /* 0x0000000100b47547 */ /* 0x000fea000b800000 */
[----:B------:R-:W2:Y:S01]  /*44d0*/  S2UR UR5, SR_CgaCtaId ;  /* 0x00000000000579c3 */ /* 0x000ea20000008800 */
[----:B------:R-:W-:Y:S01]  /*44e0*/  UMOV UR4, 0x400 ;  /* 0x0000040000047882 */ /* 0x000fe20000000000 */
[----:B------:R-:W-:Y:S01]  /*44f0*/  HFMA2 R2, -RZ, RZ, 0, 5.9604644775390625e-08 ;  /* 0x00000001ff027431 */ /* 0x000fe200000001ff */
[----:B------:R-:W-:Y:S01]  /*4500*/  ISETP.GE.U32.AND P0, PT, R3, 0x2, PT ;  /* 0x000000020300780c */ /* 0x000fe20003f06070 */
[----:B------:R-:W-:Y:S01]  /*4510*/  IMAD.MOV.U32 R8, RZ, RZ, RZ ;  /* 0x000000ffff087224 */ /* 0x000fe200078e00ff */
[----:B--2---:R-:W-:-:S04]  /*4520*/  ULEA UR4, UR5, UR4, 0x18 ;  /* 0x0000000405047291 */ /* 0x004fc8000f8ec0ff */
[----:B------:R-:W-:Y:S02]  /*4530*/  UIADD3 UR5, UPT, UPT, UR4, 0x278, URZ ;  /* 0x0000027804057890 */ /* 0x000fe4000fffe0ff */
[----:B------:R-:W-:Y:S02]  /*4540*/  UIADD3 UR8, UPT, UPT, UR4, 0x270, URZ ;  /* 0x0000027004087890 */ /* 0x000fe4000fffe0ff */
[----:B------:R-:W-:-:S12]  /*4550*/  UPRMT UR5, URZ, 0x654, UR5 ;  /* 0x00000654ff057896 */ /* 0x000fd80008000005 */
.L_x_79:
[----:B------:R-:W-:Y:S01]  /*4560*/  SHF.L.U32 R6, R2, 0x1f, RZ ;  /* 0x0000001f02067819 */ /* 0x000fe200000006ff */
[----:B------:R-:W-:Y:S02]  /*4570*/  IMAD.U32 R4, RZ, RZ, UR8 ;  /* 0x00000008ff047e24 */ /* 0x000fe4000f8e00ff */
[----:B------:R-:W-:Y:S01]  /*4580*/  @!P0 IMAD.MOV.U32 R5, RZ, RZ, 0x10 ;  /* 0x00000010ff058424 */ /* 0x000fe200078e00ff */
[----:B------:R-:W2:Y:S02]  /*4590*/  SYNCS.PHASECHK.TRANS64.TRYWAIT P1, [UR4+0x278], R6 ;  /* 0x00027806ff0075a7 */ /* 0x000ea40008021104 */
[----:B------:R-:W-:-:S04]  /*45a0*/  PRMT R4, R3, 0x654, R4 ;  /* 0x0000065403047816 */ /* 0x000fc80000000004 */
[----:B------:R-:W-:Y:S01]  /*45b0*/  SEL R0, R4, R0, !P0 ;  /* 0x0000000004007207 */ /* 0x000fe20004000000 */
[----:B--2---:R-:W-:Y:S06]  /*45c0*/  @!P1 BRA `(.L_x_77) ;  /* 0x0000005c00109947 */ /* 0x004fec0003800000 */
.L_x_231:
[----:B------:R-:W-:Y:S01]  /*45d0*/  UIADD3 UR6, UPT, UPT, UR4, 0x2b0, URZ ;  /* 0x000002b004067890 */ /* 0x000fe2000fffe0ff */
[----:B------:R3:W-:Y:S01]  /*45e0*/  @!P0 SYNCS.ARRIVE.TRANS64.RED RZ, [R0+URZ], R5 ;  /* 0x0000000500ff89a7 */ /* 0x0007e200080004ff */
[----:B------:R-:W-:Y:S01]  /*45f0*/  UIADD3 UR7, UPT, UPT, UR4, 0x270, URZ ;  /* 0x0000027004077890 */ /* 0x000fe2000fffe0ff */
[----:B------:R-:W-:-:S08]  /*4600*/  LOP3.LUT R2, R2, 0x1, RZ, 0x3c, !PT ;  /* 0x0000000102027812 */ /* 0x000fd000078e3cff */
[----:B------:R-:W-:Y:S06]  /*4610*/  UGETNEXTWORKID.BROADCAST [UR6], [UR7] ;  /* 0x00000000060073ca */ /* 0x000fec0008000100 */
[----:B---3--:R-:W-:-:S04]  /*4620*/  SHF.L.U32 R5, R8, 0x1f, RZ ;  /* 0x0000001f08057819 */ /* 0x008fc800000006ff */
[----:B------:R-:W3:Y:S02]  /*4630*/  SYNCS.PHASECHK.TRANS64.TRYWAIT P1, [UR4+0x270], R5 ;  /* 0x00027005ff0075a7 */ /* 0x000ee40008021104 */
[----:B---3--:R-:W-:Y:S05]  /*4640*/  @!P1 BRA `(.L_x_78) ;  /* 0x0000005c00089947 */ /* 0x008fea0003800000 */
.L_x_233:
[----:B--2---:R-:W2:Y:S01]  /*4650*/  LDS.128 R4, [UR4+0x2b0] ;  /* 0x0002b004ff047984 */ /* 0x004ea20008000c00 */
[----:B------:R-:W-:Y:S01]  /*4660*/  LOP3.LUT R8, R8, 0x1, RZ, 0x3c, !PT ;  /* 0x0000000108087812 */ /* 0x000fe200078e3cff */
[----:B------:R-:W-:Y:S01]  /*4670*/  @!PT LDS RZ, [RZ] ;  /* 0x00000000fffff984 */ /* 0x000fe20000000800 */
[----:B------:R-:W-:Y:S01]  /*4680*/  @!PT LDS RZ, [RZ] ;  /* 0x00000000fffff984 */ /* 0x000fe20000000800 */
[----:B------:R-:W-:Y:S01]  /*4690*/  @!PT LDS RZ, [RZ] ;  /* 0x00000000fffff984 */ /* 0x000fe20000000800 */
[----:B------:R-:W-:Y:S01]  /*46a0*/  @!PT LDS RZ, [RZ] ;  /* 0x00000000fffff984 */ /* 0x000fe20000000800 */
[----:B------:R3:W-:Y:S06]  /*46b0*/  MEMBAR.ALL.CTA ;  /* 0x0000000000007992 */ /* 0x0007ec0000008000 */
[----:B---3--:R-:W3:Y:S02]  /*46c0*/  FENCE.VIEW.ASYNC.S ;  /* 0x00000000000073c6 */ /* 0x008ee40000000000 */
[----:B---3--:R-:W-:Y:S01]  /*46d0*/  SYNCS.ARRIVE.TRANS64.RED.A1T0 RZ, [UR5], RZ ;  /* 0x000000ffffff79a7 */ /* 0x008fe20008100405 */
[----:B--2---:R-:W-:-:S13]  /*46e0*/  LOP3.LUT P1, RZ, R6, 0x1, RZ, 0xc0, !PT ;  /* 0x0000000106ff7812 */ /* 0x004fda000782c0ff */
[----:B------:R-:W-:Y:S05]  /*46f0*/  @P1 BRA `(.L_x_79) ;  /* 0xfffffffc00981947 */ /* 0x000fea000383ffff */
[----:B------:R-:W-:-:S04]  /*4700*/  SHF.L.U32 R0, R2, 0x1f, RZ ;  /* 0x0000001f02007819 */ /* 0x000fc800000006ff */
[----:B------:R-:W2:Y:S02]  /*4710*/  SYNCS.PHASECHK.TRANS64 P0, [UR4+0x278], R0 ;  /* 0x00027800ff0075a7 */ /* 0x000ea40008001004 */
[----:B-12---:R-:W-:Y:S05]  /*4720*/  @P0 EXIT ;  /* 0x000000000000094d */ /* 0x006fea0003800000 */
[----:B------:R-:W-:-:S07]  /*4730*/  MOV R0, UR4 ;  /* 0x0000000400007c02 */ /* 0x000fce0008000f00 */
.L_x_80:
[----:B-1----:R-:W-:-:S04]  /*4740*/  SHF.L.U32 R3, R2, 0x1f, RZ ;  /* 0x0000001f02037819 */ /* 0x002fc800000006ff */
[----:B------:R1:W2:Y:S03]  /*4750*/  SYNCS.PHASECHK.TRANS64.TRYWAIT P0, [R0+URZ+0x278], R3 ;  /* 0x00027803000075a7 */ /* 0x0002a600080011ff */
[----:B--2---:R-:W-:Y:S05]  /*4760*/  @!P0 NANOSLEEP.SYNCS 0x989680 ;  /* 0x009896800000895d */ /* 0x004fea0003900000 */
[----:B------:R-:W2:Y:S02]  /*4770*/  @!P0 SYNCS.PHASECHK.TRANS64 P0, [R0+URZ+0x278], R3 ;  /* 0x00027803000085a7 */ /* 0x000ea400080010ff */
[----:B--2---:R-:W-:Y:S05]  /*4780*/  @P0 EXIT ;  /* 0x000000000000094d */ /* 0x004fea0003800000 */
[----:B------:R-:W-:Y:S05]  /*4790*/  BRA `(.L_x_80) ;  /* 0xfffffffc00e87947 */ /* 0x000fea000383ffff */
.L_x_76:
[----:B------:R-:W-:Y:S05]  /*47a0*/  BRA.U UP4, `(.L_x_81) ;  /* 0x0000001104607547 */ /* 0x000fea000b800000 */
[----:B------:R-:W2:Y:S01]  /*47b0*/  S2UR UR4, SR_CgaCtaId ;  /* 0x00000000000479c3 */ /* 0x000ea20000008800 */
[----:B------:R-:W-:Y:S01]  /*47c0*/  UMOV UR5, 0x40 ;  /* 0x0000004000057882 */ /* 0x000fe20000000000 */
[----:B------:R-:W-:Y:S01]  /*47d0*/  NOP ;  /* 0x0000000000007918 */ /* 0x000fe20000000000 */
[----:B------:R-:W-:Y:S01]  /*47e0*/  UMOV UR6, 0x400 ;  /* 0x0000040000067882 */ /* 0x000fe20000000000 */
[----:B--2---:R-:W-:Y:S02]  /*47f0*/  ULEA UR5, UR4, UR5, 0x18 ;  /* 0x0000000504057291 */ /* 0x004fe4000f8ec0ff */
[----:B------:R-:W-:-:S07]  /*4800*/  ULEA UR6, UR4, UR6, 0x18 ;  /* 0x0000000604067291 */ /* 0x000fce000f8ec0ff */
[----:B------:R-:W2:Y:S02]  /*4810*/  LDS.U8 R3, [UR5+0x1c] ;  /* 0x00001c05ff037984 */ /* 0x000ea40008000000 */
[----:B--2---:R-:W-:-:S13]  /*4820*/  ISETP.NE.AND P0, PT, R3, RZ, PT ;  /* 0x000000ff0300720c */ /* 0x004fda0003f05270 */
[----:B------:R-:W-:Y:S05]  /*4830*/  @P0 BRA `(.L_x_82) ;  /* 0x0000000400080947 */ /* 0x000fea0003800000 */
[----:B------:R-:W-:Y:S02]  /*4840*/  UISETP.NE.U32.AND UP1, UPT, UR31, 0x1, UPT ;  /* 0x000000011f00788c */ /* 0x000fe4000bf25070 */
[----:B------:R-:W-:-:S07]  /*4850*/  UIADD3 UR7, UPT, UPT, UR5, 0x8, URZ ;  /* 0x0000000805077890 */ /* 0x000fce000fffe0ff */
[----:B------:R-:W-:Y:S05]  /*4860*/  BRA.U !UP1, `(.L_x_83) ;  /* 0x00000001099c7547 */ /* 0x000fea000b800000 */
[----:B------:R-:W-:Y:S01]  /*4870*/  ELECT P0, URZ, PT ;  /* 0x0000000000ff782f */ /* 0x000fe20003800000 */
[----:B------:R-:W-:-:S12]  /*4880*/  BSSY B0, `(.L_x_83) ;  /* 0x0000025000007945 */ /* 0x000fd80003800000 */
[----:B------:R-:W-:Y:S05]  /*4890*/  @!P0 BRA `(.L_x_84) ;  /* 0x00000000008c8947 */ /* 0x000fea0003800000 */
[----:B------:R-:W-:-:S05]  /*48a0*/  UMOV UR4, 0x10 ;  /* 0x0000001000047882 */ /* 0x000fca0000000000 */
[----:B------:R-:W-:Y:S04]  /*48b0*/  DEPBAR.LE SB2, 0x36 ;  /* 0x0000ad800000791a */ /* 0x000fe80000000000 */
[----:B------:R-:W2:Y:S02]  /*48c0*/  UTCATOMSWS.2CTA.FIND_AND_SET.ALIGN UP0, UR4, UR4 ;  /* 0x00000004000475e3 */ /* 0x000ea40008200800 */
[----:B--2---:R-:W-:Y:S01]  /*48d0*/  MOV R10, UR4 ;  /* 0x00000004000a7c02 */ /* 0x004fe20008000f00 */
[----:B------:R-:W-:Y:S06]  /*48e0*/  BRA.U UP0, `(.L_x_85) ;  /* 0x0000000100187547 */ /* 0x000fec000b800000 */
.L_x_86:
[----:B------:R-:W-:Y:S05]  /*48f0*/  NANOSLEEP 0x64 ;  /* 0x000000640000795d */ /* 0x000fea0003800000 */
[----:B------:R-:W-:-:S05]  /*4900*/  UMOV UR4, 0x10 ;  /* 0x0000001000047882 */ /* 0x000fca0000000000 */
[----:B------:R-:W-:Y:S04]  /*4910*/  DEPBAR.LE SB2, 0x36 ;  /* 0x0000ad800000791a */ /* 0x000fe80000000000 */
[----:B------:R-:W2:Y:S02]  /*4920*/  UTCATOMSWS.2CTA.FIND_AND_SET.ALIGN UP0, UR4, UR4 ;  /* 0x00000004000475e3 */ /* 0x000ea40008200800 */
[----:B--2---:R-:W-:Y:S01]  /*4930*/  MOV R10, UR4 ;  /* 0x00000004000a7c02 */ /* 0x004fe20008000f00 */
[----:B------:R-:W-:Y:S05]  /*4940*/  BRA.U !UP0, `(.L_x_86) ;  /* 0xfffffffd08e87547 */ /* 0x000fea000b83ffff */
.L_x_85:
[----:B------:R-:W2:Y:S01]  /*4950*/  LDS R6, [UR5+0x10] ;  /* 0x00001005ff067984 */ /* 0x000ea20008000800 */
[----:B------:R-:W-:Y:S01]  /*4960*/  IMAD.U32 R3, RZ, RZ, UR6 ;  /* 0x00000006ff037e24 */ /* 0x000fe2000f8e00ff */
[----:B------:R-:W-:-:S03]  /*4970*/  MOV R4, UR30 ;  /* 0x0000001e00047c02 */ /* 0x000fc60008000f00 */
[----:B------:R-:W-:Y:S01]  /*4980*/  VIADD R3, R3, 0x2c0 ;  /* 0x000002c003037836 */ /* 0x000fe20000000000 */
[----:B--2---:R-:W-:-:S04]  /*4990*/  SHF.L.U32 R6, R6, 0x1f, RZ ;  /* 0x0000001f06067819 */ /* 0x004fc800000006ff */
[----:B------:R-:W2:Y:S02]  /*49a0*/  SYNCS.PHASECHK.TRANS64.TRYWAIT P0, [UR5+0x8], R6 ;  /* 0x00000806ff0075a7 */ /* 0x000ea40008001105 */
[----:B--2---:R-:W-:Y:S05]  /*49b0*/  @P0 BRA `(.L_x_87) ;  /* 0x0000000000080947 */ /* 0x004fea0003800000 */
[----:B------:R-:W2:Y:S02]  /*49c0*/  SYNCS.PHASECHK.TRANS64.TRYWAIT P0, [UR5+0x8], R6 ;  /* 0x00000806ff0075a7 */ /* 0x000ea40008001105 */
[----:B--2---:R-:W-:Y:S05]  /*49d0*/  @!P0 BRA `(.L_x_88) ;  /* 0x00000058003c8947 */ /* 0x004fea0003800000 */
.L_x_87:
[----:B------:R-:W-:Y:S01]  /*49e0*/  PRMT R4, R4, 0x654, R3 ;  /* 0x0000065404047816 */ /* 0x000fe20000000003 */
[----:B------:R-:W-:Y:S01]  /*49f0*/  HFMA2 R3, -RZ, RZ, 0, 5.9604644775390625e-08 ;  /* 0x00000001ff037431 */ /* 0x000fe200000001ff */
[----:B------:R-:W-:Y:S01]  /*4a00*/  UPRMT UR4, UR30, 0x654, UR7 ;  /* 0x000006541e047896 */ /* 0x000fe20008000007 */
[----:B------:R-:W-:Y:S02]  /*4a10*/  IMAD.MOV.U32 R8, RZ, RZ, 0xffff ;  /* 0x0000ffffff087424 */ /* 0x000fe400078e00ff */
[----:B--2---:R-:W-:Y:S02]  /*4a20*/  IMAD.MOV.U32 R6, RZ, RZ, 0x4 ;  /* 0x00000004ff067424 */ /* 0x004fe400078e00ff */
[----:B------:R-:W-:Y:S01]  /*4a30*/  IMAD.SHL.U32 R9, R10, 0x20, RZ ;  /* 0x000000200a097824 */ /* 0x000fe200078e00ff */
[----:B------:R-:W-:Y:S02]  /*4a40*/  MOV R5, UR4 ;  /* 0x0000000400057c02 */ /* 0x000fe40008000f00 */
[-C--:B------:R-:W-:Y:S01]  /*4a50*/  SHF.L.U32 R8, R8, R10.reuse, RZ ;  /* 0x0000000a08087219 */ /* 0x080fe200000006ff */
[----:B------:R2:W-:Y:S01]  /*4a60*/  SYNCS.ARRIVE.TRANS64.RED RZ, [UR4], R6 ;  /* 0x00000006ffff79a7 */ /* 0x0005e20008000404 */
[----:B------:R-:W-:Y:S01]  /*4a70*/  SHF.L.U32 R7, R3, R10, RZ ;  /* 0x0000000a03077219 */ /* 0x000fe200000006ff */
[----:B------:R2:W-:Y:S04]  /*4a80*/  STS [UR6+0x2c0], R9 ;  /* 0x0002c009ff007988 */ /* 0x0005e80008000806 */
[----:B------:R2:W-:Y:S04]  /*4a90*/  STAS [R4.64], R10 ;  /* 0x0000000a04007dbd */ /* 0x0005e8000c0008ff */
[----:B------:R2:W-:Y:S04]  /*4aa0*/  ATOMS.OR RZ, [UR5+0x14], R8 ;  /* 0x00001408ffff798c */ /* 0x0005e8000b000005 */
[----:B------:R2:W-:Y:S04]  /*4ab0*/  ATOMS.OR RZ, [UR5+0x18], R7 ;  /* 0x00001807ffff798c */ /* 0x0005e8000b000005 */
[----:B------:R2:W-:Y:S02]  /*4ac0*/  ATOMS.XOR RZ, [UR5+0x10], R3 ;  /* 0x00001003ffff798c */ /* 0x0005e4000b800005 */
.L_x_84:
[----:B-1----:R-:W-:Y:S05]  /*4ad0*/  BSYNC B0 ;  /* 0x0000000000007941 */ /* 0x002fea0003800000 */
.L_x_83:
[----:B------:R-:W-:Y:S05]  /*4ae0*/  BRA.U UP1, `(.L_x_89) ;  /* 0x00000001016c7547 */ /* 0x000fea000b800000 */
[----:B------:R-:W-:-:S03]  /*4af0*/  UMOV UR4, 0xffffffff ;  /* 0xffffffff00047882 */ /* 0x000fc60000000000 */
[----:B------:R-:W-:Y:S05]  /*4b00*/  BRA.DIV UR4, `(.L_x_90) ;  /* 0x0000005a04087947 */ /* 0x000fea000b800000 */
[----:B------:R-:W-:-:S13]  /*4b10*/  ELECT P6, URZ, PT ;  /* 0x0000000000ff782f */ /* 0x000fda00038c0000 */
.L_x_236:
[----:B------:R-:W-:Y:S05]  /*4b20*/  @!P6 BRA `(.L_x_89) ;  /* 0x00000000005ce947 */ /* 0x000fea0003800000 */
[----:B--2---:R-:W2:Y:S02]  /*4b30*/  LDS R4, [UR5+0x10] ;  /* 0x00001005ff047984 */ /* 0x004ea40008000800 */
[----:B--2---:R-:W-:-:S04]  /*4b40*/  SHF.L.U32 R4, R4, 0x1f, RZ ;  /* 0x0000001f04047819 */ /* 0x004fc800000006ff */
[----:B------:R-:W2:Y:S02]  /*4b50*/  SYNCS.PHASECHK.TRANS64.TRYWAIT P0, [UR5+0x8], R4 ;  /* 0x00000804ff0075a7 */ /* 0x000ea40008001105 */
[----:B--2---:R-:W-:Y:S05]  /*4b60*/  @P0 BRA `(.L_x_91) ;  /* 0x0000000000080947 */ /* 0x004fea0003800000 */
[----:B------:R-:W2:Y:S02]  /*4b70*/  SYNCS.PHASECHK.TRANS64.TRYWAIT P0, [UR5+0x8], R4 ;  /* 0x00000804ff0075a7 */ /* 0x000ea40008001105 */
[----:B--2---:R-:W-:Y:S05]  /*4b80*/  @!P0 BRA `(.L_x_92) ;  /* 0x0000005800088947 */ /* 0x004fea0003800000 */
.L_x_91:
[----:B------:R-:W3:Y:S01]  /*4b90*/  LDS R6, [UR6+0x2c0] ;  /* 0x0002c006ff067984 */ /* 0x000ee20008000800 */
[----:B--2---:R-:W-:Y:S02]  /*4ba0*/  HFMA2 R3, -RZ, RZ, 0, 5.9604644775390625e-08 ;  /* 0x00000001ff037431 */ /* 0x004fe400000001ff */
[----:B------:R-:W-:Y:S01]  /*4bb0*/  IMAD.MOV.U32 R4, RZ, RZ, 0xffff ;  /* 0x0000ffffff047424 */ /* 0x000fe200078e00ff */
[----:B------:R-:W-:Y:S01]  /*4bc0*/  UPRMT UR4, UR30, 0x654, UR7 ;  /* 0x000006541e047896 */ /* 0x000fe20008000007 */
[----:B---3--:R-:W-:-:S03]  /*4bd0*/  IMAD.SHL.U32 R5, R6, 0x20, RZ ;  /* 0x0000002006057824 */ /* 0x008fc600078e00ff */
[-C--:B------:R-:W-:Y:S02]  /*4be0*/  SHF.L.U32 R4, R4, R6.reuse, RZ ;  /* 0x0000000604047219 */ /* 0x080fe400000006ff */
[----:B------:R-:W-:Y:S01]  /*4bf0*/  SHF.L.U32 R6, R3, R6, RZ ;  /* 0x0000000603067219 */ /* 0x000fe200000006ff */
[----:B------:R3:W-:Y:S04]  /*4c00*/  STS [UR6+0x2c0], R5 ;  /* 0x0002c005ff007988 */ /* 0x0007e80008000806 */
[----:B------:R3:W-:Y:S04]  /*4c10*/  ATOMS.OR RZ, [UR5+0x14], R4 ;  /* 0x00001404ffff798c */ /* 0x0007e8000b000005 */
[----:B------:R3:W-:Y:S01]  /*4c20*/  ATOMS.OR RZ, [UR5+0x18], R6 ;  /* 0x00001806ffff798c */ /* 0x0007e2000b000005 */
[----:B------:R-:W-:Y:S03]  /*4c30*/  SYNCS.ARRIVE.TRANS64.RED.A1T0 RZ, [UR4], RZ ;  /* 0x000000ffffff79a7 */ /* 0x000fe60008100404 */
[----:B------:R3:W-:Y:S01]  /*4c40*/  ATOMS.XOR RZ, [UR5+0x10], R3 ;  /* 0x00001003ffff798c */ /* 0x0007e2000b800005 */
[----:B------:R-:W-:Y:S05]  /*4c50*/  BRA `(.L_x_89) ;  /* 0x0000000000107947 */ /* 0x000fea0003800000 */
.L_x_82:
[----:B------:R-:W-:Y:S02]  /*4c60*/  MOV R3, 0xffffffff ;  /* 0xffffffff00037802 */ /* 0x000fe40000000f00 */
[----:B------:R-:W-:-:S03]  /*4c70*/  MOV R4, 0x4ca0 ;  /* 0x00004ca000047802 */ /* 0x000fc60000000f00 */
[----:B------:R2:W-:Y:S04]  /*4c80*/  STS [UR6+0x2c0], R3 ;  /* 0x0002c003ff007988 */ /* 0x0005e80008000806 */
[----:B-12--5:R-:W-:Y:S05]  /*4c90*/  CALL.REL.NOINC `($__internal_1_$__cuda_sm10x_tcgen05_guardrail_trap_phase_invalid_during_alloc) ;  /* 0x0000005c00447944 */ /* 0x026fea0003c00000 */
.L_x_89:
[----:B------:R-:W-:Y:S05]  /*4ca0*/  WARPSYNC.ALL ;  /* 0x0000000000007948 */ /* 0x000fea0003800000 */
[----:B------:R-:W4:Y:S01]  /*4cb0*/  S2UR UR17, SR_CgaCtaId ;  /* 0x00000000001179c3 */ /* 0x000f220000008800 */
[----:B------:R-:W-:Y:S01]  /*4cc0*/  UMOV UR4, 0x400 ;  /* 0x0000040000047882 */ /* 0x000fe20000000000 */
[----:B------:R-:W-:-:S06]  /*4cd0*/  NOP ;  /* 0x0000000000007918 */ /* 0x000fcc0000000000 */
[----:B------:R-:W-:Y:S06]  /*4ce0*/  BAR.ARV 0x6, 0xa0 ;  /* 0x0182800000007b1d */ /* 0x000fec0000002000 */
[----:B------:R-:W1:Y:S01]  /*4cf0*/  LDCU.64 UR6, c[0x0][0x388] ;  /* 0x00007100ff0677ac */ /* 0x000e620008000a00 */
[----:B------:R-:W-:Y:S01]  /*4d00*/  LOP3.LUT R2, R2, 0xffff, RZ, 0xc0, !PT ;  /* 0x0000ffff02027812 */ /* 0x000fe200078ec0ff */
[----:B--2---:R-:W-:Y:S01]  /*4d10*/  IMAD.MOV.U32 R8, RZ, RZ, 0x1 ;  /* 0x00000001ff087424 */ /* 0x004fe200078e00ff */
[----:B------:R-:W-:Y:S01]  /*4d20*/  LOP3.LUT R0, R0, 0xffff, RZ, 0xc0, !PT ;  /* 0x0000ffff00007812 */ /* 0x000fe200078ec0ff */
[----:B------:R-:W2:Y:S01]  /*4d30*/  LDCU UR8, c[0x0][0x390] ;  /* 0x00007200ff0877ac */ /* 0x000ea20008000800 */
[----:B------:R-:W-:Y:S01]  /*4d40*/  R2UR UR18, R2 ;  /* 0x00000000021272ca */ /* 0x000fe200000e0000 */
[----:B------:R-:W-:Y:S01]  /*4d50*/  IMAD.MOV.U32 R2, RZ, RZ, RZ ;  /* 0x000000ffff027224 */ /* 0x000fe200078e00ff */
[----:B------:R-:W-:Y:S01]  /*4d60*/  R2UR UR28, R0 ;  /* 0x00000000001c72ca */ /* 0x000fe200000e0000 */
[----:B------:R-:W-:Y:S01]  /*4d70*/  IMAD.MOV.U32 R0, RZ, RZ, RZ ;  /* 0x000000ffff007224 */ /* 0x000fe200078e00ff */
[----:B------:R-:W-:Y:S01]  /*4d80*/  UMOV UR21, URZ ;  /* 0x000000ff00157c82 */ /* 0x000fe20008000000 */
[----:B----4-:R-:W-:-:S02]  /*4d90*/  ULEA UR17, UR17, UR4, 0x18 ;  /* 0x0000000411117291 */ /* 0x010fc4000f8ec0ff */
[----:B------:R-:W-:Y:S01]  /*4da0*/  UISETP.NE.AND UP3, UPT, UR31, URZ, UPT ;  /* 0x000000ff1f00728c */ /* 0x000fe2000bf65270 */
[----:B------:R-:W-:Y:S01]  /*4db0*/  UMOV UR16, URZ ;  /* 0x000000ff00107c82 */ /* 0x000fe20008000000 */
[----:B------:R-:W-:Y:S01]  /*4dc0*/  UMOV UR26, 0x0 ;  /* 0x00000000001a7882 */ /* 0x000fe20000000000 */
[----:B------:R-:W-:Y:S01]  /*4dd0*/  UMOV UR27, 0x8110490 ;  /* 0x08110490001b7882 */ /* 0x000fe20000000000 */
[----:B------:R-:W-:Y:S01]  /*4de0*/  UMOV UR24, 0x0 ;  /* 0x0000000000187882 */ /* 0x000fe20000000000 */
[----:B-1----:R-:W-:Y:S02]  /*4df0*/  UIADD3 UR4, UPT, UPT, UR6, 0x1f, URZ ;  /* 0x0000001f06047890 */ /* 0x002fe4000fffe0ff */
[----:B---3--:R-:W1:Y:S01]  /*4e00*/  LDS R3, [UR17+0x2c0] ;  /* 0x0002c011ff037984 */ /* 0x008e620008000800 */
[----:B------:R-:W-:Y:S02]  /*4e10*/  UIADD3 UR6, UPT, UPT, UR17, 0x3400, URZ ;  /* 0x0000340011067890 */ /* 0x000fe4000fffe0ff */
[----:B------:R-:W-:-:S02]  /*4e20*/  USHF.R.S32.HI UR5, URZ, 0x1f, UR4 ;  /* 0x0000001fff057899 */ /* 0x000fc40008011404 */
[----:B------:R-:W-:Y:S02]  /*4e30*/  USHF.R.U32.HI UR6, URZ, 0x4, UR6 ;  /* 0x00000004ff067899 */ /* 0x000fe40008011606 */
[----:B------:R-:W-:Y:S02]  /*4e40*/  ULEA.HI UR4, UR5, UR4, URZ, 0x5 ;  /* 0x0000000405047291 */ /* 0x000fe4000f8f28ff */
[----:B------:R-:W-:Y:S02]  /*4e50*/  UIADD3 UR5, UPT, UPT, UR17, 0x26400, URZ ;  /* 0x0002640011057890 */ /* 0x000fe4000fffe0ff */
[----:B------:R-:W-:Y:S02]  /*4e60*/  USHF.R.S32.HI UR4, URZ, 0x5, UR4 ;  /* 0x00000005ff047899 */ /* 0x000fe40008011404 */
[----:B------:R-:W-:Y:S02]  /*4e70*/  USHF.R.U32.HI UR5, URZ, 0x4, UR5 ;  /* 0x00000004ff057899 */ /* 0x000fe40008011605 */
[----:B------:R-:W-:-:S02]  /*4e80*/  UIMAD UR7, UR4, UR7, URZ ;  /* 0x00000007040772a4 */ /* 0x000fc4000f8e02ff */
[----:B------:R-:W-:Y:S02]  /*4e90*/  UIADD3 UR4, UPT, UPT, UR17, 0x278, URZ ;  /* 0x0000027811047890 */ /* 0x000fe4000fffe0ff */
[----:B------:R-:W-:Y:S02]  /*4ea0*/  ULOP3.LUT UR6, UR6, 0x3fff, URZ, 0xc0, !UPT ;  /* 0x00003fff06067892 */ /* 0x000fe4000f8ec0ff */
[----:B------:R-:W-:Y:S02]  /*4eb0*/  UPRMT UR23, URZ, 0x654, UR4 ;  /* 0x00000654ff177896 */ /* 0x000fe40008000004 */
[----:B--2---:R-:W-:Y:S02]  /*4ec0*/  UIMAD UR4, UR7, UR8, URZ ;  /* 0x00000008070472a4 */ /* 0x004fe4000f8e02ff */
[----:B------:R-:W-:Y:S02]  /*4ed0*/  ULOP3.LUT UR20, UR5, 0x3fff, URZ, 0xc0, !UPT ;  /* 0x00003fff05147892 */ /* 0x000fe4000f8ec0ff */
[----:B------:R-:W-:-:S02]  /*4ee0*/  ULOP3.LUT UR19, UR6, 0x10000, URZ, 0xfc, !UPT ;  /* 0x0001000006137892 */ /* 0x000fc4000f8efcff */
[----:B------:R-:W-:Y:S02]  /*4ef0*/  UIADD3 UR29, UPT, UPT, UR4, -0x1, URZ ;  /* 0xffffffff041d7890 */ /* 0x000fe4000fffe0ff */
[----:B------:R-:W-:Y:S01]  /*4f00*/  UISETP.GE.AND UP4, UPT, UR4, 0x1, UPT ;  /* 0x000000010400788c */ /* 0x000fe2000bf86270 */
[----:B------:R-:W-:Y:S01]  /*4f10*/  UMOV UR25, 0x8110490 ;  /* 0x0811049000197882 */ /* 0x000fe20000000000 */
[C---:B-1----:R-:W-:Y:S01]  /*4f20*/  VIADD R5, R3.reuse, 0x20 ;  /* 0x0000002003057836 */ /* 0x042fe20000000000 */
[----:B------:R-:W-:-:S04]  /*4f30*/  LOP3.LUT R4, R3, 0xffff, RZ, 0xc0, !PT ;  /* 0x0000ffff03047812 */ /* 0x000fc800078ec0ff */
[----:B------:R-:W-:-:S05]  /*4f40*/  LOP3.LUT R5, R5, 0xffff, RZ, 0xc0, !PT ;  /* 0x0000ffff05057812 */ /* 0x000fca00078ec0ff */
[----:B------:R1:W-:Y:S02]  /*4f50*/  STL.64 [R1], R4 ;  /* 0x0000000401007387 */ /* 0x0003e40000100a00 */
.L_x_101:
[----:B-1----:R-:W-:-:S04]  /*4f60*/  SHF.L.U32 R5, R2, 0x1f, RZ ;  /* 0x0000001f02057819 */ /* 0x002fc800000006ff */
[----:B------:R-:W1:Y:S02]  /*4f70*/  SYNCS.PHASECHK.TRANS64.TRYWAIT P0, [UR17+0x270], R5 ;  /* 0x00027005ff0075a7 */ /* 0x000e640008001111 */
[----:B-1-34-:R-:W-:Y:S05]  /*4f80*/  @!P0 BRA `(.L_x_93) ;  /* 0x0000005400208947 */ /* 0x01afea0003800000 */
.L_x_238:
[----:B-1----:R-:W1:Y:S01]  /*4f90*/  LDS.128 R4, [UR17+0x2b0] ;  /* 0x0002b011ff047984 */ /* 0x002e620008000c00 */
[----:B------:R-:W-:Y:S01]  /*4fa0*/  ULEA UR22, UR21, UR17, 0x3 ;  /* 0x0000001115167291 */ /* 0x000fe2000f8e18ff */
[----:B------:R-:W-:Y:S01]  /*4fb0*/  @!PT LDS RZ, [RZ] ;  /* 0x00000000fffff984 */ /* 0x000fe20000000800 */
[----:B------:R-:W-:Y:S01]  /*4fc0*/  @!PT LDS RZ, [RZ] ;  /* 0x00000000fffff984 */ /* 0x000fe20000000800 */
[----:B------:R-:W-:Y:S01]  /*4fd0*/  @!PT LDS RZ, [RZ] ;  /* 0x00000000fffff984 */ /* 0x000fe20000000800 */
[----:B------:R-:W-:Y:S01]  /*4fe0*/  @!PT LDS RZ, [RZ] ;  /* 0x00000000fffff984 */ /* 0x000fe20000000800 */
[----:B------:R2:W-:Y:S06]  /*4ff0*/  MEMBAR.ALL.CTA ;  /* 0x0000000000007992 */ /* 0x0005ec0000008000 */
[----:B--2---:R-:W2:Y:S02]  /*5000*/  FENCE.VIEW.ASYNC.S ;  /* 0x00000000000073c6 */ /* 0x004ea40000000000 */
[----:B--2---:R-:W-:Y:S01]  /*5010*/  SYNCS.ARRIVE.TRANS64.RED.A1T0 RZ, [UR23], RZ ;  /* 0x000000ffffff79a7 */ /* 0x004fe20008100417 */
[----:B-1----:R-:W-:Y:S01]  /*5020*/  LOP3.LUT P2, RZ, R6, 0x1, RZ, 0xc0, !PT ;  /* 0x0000000106ff7812 */ /* 0x002fe2000784c0ff */
[----:B------:R-:W-:-:S12]  /*5030*/  BRA.U UP3, `(.L_x_94) ;  /* 0x00000001030c7547 */ /* 0x000fd8000b800000 */
[----:B------:R-:W-:-:S04]  /*5040*/  SHF.L.U32 R5, R8, 0x1f, RZ ;  /* 0x0000001f08057819 */ /* 0x000fc800000006ff */
[----:B------:R-:W1:Y:S02]  /*5050*/  SYNCS.PHASECHK.TRANS64.TRYWAIT P0, [UR22+0x290], R5 ;  /* 0x00029005ff0075a7 */ /* 0x000e640008001116 */
[----:B-1----:R-:W-:Y:S05]  /*5060*/  @!P0 BRA `(.L_x_95) ;  /* 0x0000005400008947 */ /* 0x002fea0003800000 */
.L_x_94:
[----:B------:R-:W-:Y:S05]  /*5070*/  BRA.U UP3, `(.L_x_96) ;  /* 0x0000000103d47547 */ /* 0x000fea000b800000 */
[----:B------:R-:W-:Y:S05]  /*5080*/  BRA.U !UP4, `(.L_x_97) ;  /* 0x000000010cc47547 */ /* 0x000fea000b800000 */
[----:B------:R-:W-:Y:S01]  /*5090*/  ULEA UR4, UR21, UR43, 0x2 ;  /* 0x0000002b15047291 */ /* 0x000fe2000f8e10ff */
[----:B-1----:R-:W-:-:S08]  /*50a0*/  SHF.L.U32 R4, R0, 0x1f, RZ ;  /* 0x0000001f00047819 */ /* 0x002fd000000006ff */
[----:B------:R-:W5:Y:S01]  /*50b0*/  LDL R5, [UR4] ;  /* 0x00000004ff057983 */ /* 0x000f620008100800 */
[----:B------:R-:W-:Y:S02]  /*50c0*/  ULEA UR4, UR16, UR17, 0x3 ;  /* 0x0000001110047291 */ /* 0x000fe4000f8e18ff */
[----:B------:R-:W-:Y:S01]  /*50d0*/  UPLOP3.LUT UP2, UPT, UPT, UPT, UPT, 0x40, 0x4 ;  /* 0x000000000004789c */ /* 0x000fe20003f4e870 */
[----:B------:R-:W-:Y:S01]  /*50e0*/  UMOV UR15, UR29 ;  /* 0x0000001d000f7c82 */ /* 0x000fe20008000000 */
[----:B------:R-:W-:-:S05]  /*50f0*/  UMOV UR5, UR16 ;  /* 0x0000001000057c82 */ /* 0x000fca0008000000 */
[----:B------:R1:W2:Y:S04]  /*5100*/  SYNCS.PHASECHK.TRANS64.TRYWAIT P1, [UR4], R4 ;  /* 0x00000004ff0075a7 */ /* 0x0002a80008021104 */
.L_x_100:
[----:B---3--:R-:W-:Y:S01]  /*5110*/  ULEA UR10, UR5, UR17, 0x3 ;  /* 0x00000011050a7291 */ /* 0x008fe2000f8e18ff */
[----:B--2-4-:R-:W-:Y:S11]  /*5120*/  @P1 BRA `(.L_x_98) ;  /* 0x00000000000c1947 */ /* 0x014ff60003800000 */
[----:B------:R-:W-:Y:S04]  /*5130*/  SHF.L.U32 R6, R0, 0x1f, RZ ;  /* 0x0000001f00067819 */ /* 0x000fe800000006ff */
[----:B------:R-:W2:Y:S02]  /*5140*/  SYNCS.PHASECHK.TRANS64.TRYWAIT P0, [UR10], R6 ;  /* 0x00000006ff0075a7 */ /* 0x000ea4000800110a */
[----:B--2---:R-:W-:Y:S05]  /*5150*/  @!P0 BRA `(.L_x_99) ;  /* 0x0000005000dc8947 */ /* 0x004fea0003800000 */
.L_x_98:
[----:B------:R-:W-:Y:S01]  /*5160*/  UISETP.NE.AND UP0, UPT, UR15, URZ, UPT ;  /* 0x000000ff0f00728c */ /* 0x000fe2000bf05270 */
[----:B------:R-:W-:Y:S01]  /*5170*/  PLOP3.LUT P1, PT, PT, PT, PT, 0x80, 0x8 ;  /* 0x000000000008781c */ /* 0x000fe20003f2f070 */
[----:B------:R-:W-:Y:S02]  /*5180*/  UIADD3 UR4, UPT, UPT, UR5, 0x1, URZ ;  /* 0x0000000105047890 */ /* 0x000fe4000fffe0ff */
[----:B------:R-:W-:Y:S02]  /*5190*/  ULEA UR8, UR5, UR20, 0x7 ;  /* 0x0000001405087291 */ /* 0x000fe4000f8e38ff */
[----:B------:R-:W-:Y:S01]  /*51a0*/  UISETP.NE.AND UP1, UPT, UR4, 0x23, UPT ;  /* 0x000000230400788c */ /* 0x000fe2000bf25270 */
[----:B------:R-:W-:Y:S01]  /*51b0*/  PLOP3.LUT P0, PT, PT, PT, UP0, 0x80, 0x8 ;  /* 0x000000000008781c */ /* 0x000fe20003f0f008 */
[----:B------:R-:W-:Y:S02]  /*51c0*/  UIADD3 UR12, UPT, UPT, UR8, 0x40, URZ ;  /* 0x00000040080c7890 */ /* 0x000fe4000fffe0ff */
[----:B------:R-:W-:Y:S02]  /*51d0*/  USEL UR6, URZ, 0x1, UP1 ;  /* 0x00000001ff067887 */ /* 0x000fe40008800000 */
[----:B------:R-:W-:Y:S02]  /*51e0*/  USEL UR16, UR4, URZ, UP1 ;  /* 0x000000ff04107287 */ /* 0x000fe40008800000 */
[----:B------:R-:W-:Y:S02]  /*51f0*/  UIADD3 UR10, UPT, UPT, UR10, 0x118, URZ ;  /* 0x000001180a0a7890 */ /* 0x000fe4000fffe0ff */
[----:B------:R-:W-:Y:S01]  /*5200*/  @UP0 ULEA UR4, UR16, UR17, 0x3 ;  /* 0x0000001110040291 */ /* 0x000fe2000f8e18ff */
[----:B------:R-:W-:Y:S01]  /*5210*/  LOP3.LUT R0, R0, UR6, RZ, 0x3c, !PT ;  /* 0x0000000600007c12 */ /* 0x000fe2000f8e3cff */
[----:B------:R-:W-:Y:S01]  /*5220*/  UMOV UR9, 0x80004020 ;  /* 0x8000402000097882 */ /* 0x000fe20000000000 */
[----:B------:R-:W-:Y:S01]  /*5230*/  UMOV UR13, 0x80004020 ;  /* 0x80004020000d7882 */ /* 0x000fe20000000000 */
[----:B------:R-:W-:Y:S01]  /*5240*/  UMOV UR7, 0x80004020 ;  /* 0x8000402000077882 */ /* 0x000fe20000000000 */
[----:B-1----:R-:W-:Y:S04]  /*5250*/  @P0 SHF.L.U32 R4, R0, 0x1f, RZ ;  /* 0x0000001f00040819 */ /* 0x002fe800000006ff */
[----:B------:R3:W4:Y:S01]  /*5260*/  @P0 SYNCS.PHASECHK.TRANS64.TRYWAIT P1, [UR4], R4 ;  /* 0x00000004ff0005a7 */ /* 0x0007220008021104 */
[----:B------:R-:W-:Y:S11]  /*5270*/  ELECT P0, URZ, PT ;  /* 0x0000000000ff782f */ /* 0x000ff60003800000 */
[----:B------:R-:W-:Y:S02]  /*5280*/  @!UPT UIADD3 URZ, UPT, UPT, URZ, URZ, URZ ;  /* 0x000000fffffff290 */ /* 0x000fe4000fffe0ff */
[C---:B-----5:R-:W-:Y:S01]  /*5290*/  @P0 R2UR.BROADCAST UR14, R5.reuse ;  /* 0x00000000050e02ca */ /* 0x060fe200008e0000 */
[----:B------:R-:W-:Y:S01]  /*52a0*/  ULEA UR4, UR5, UR19, 0x8 ;  /* 0x0000001305047291 */ /* 0x000fe2000f8e40ff */
[----:B------:R-:W-:Y:S11]  /*52b0*/  ELECT P0, URZ, PT ;  /* 0x0000000000ff782f */ /* 0x000ff60003800000 */
[----:B------:R-:W-:Y:S02]  /*52c0*/  @!UPT UIADD3 URZ, UPT, UPT, URZ, URZ, URZ ;  /* 0x000000fffffff290 */ /* 0x000fe4000fffe0ff */
[----:B------:R-:W-:Y:S01]  /*52d0*/  @P0 R2UR.BROADCAST UR11, R5 ;  /* 0x00000000050b02ca */ /* 0x000fe200008e0000 */
[----:B------:R-:W-:Y:S01]  /*52e0*/  UIADD3 UR6, UPT, UPT, UR4, 0x2, URZ ;  /* 0x0000000204067890 */ /* 0x000fe2000fffe0ff */
[----:B------:R-:W-:Y:S02]  /*52f0*/  UMOV UR5, 0x80004020 ;  /* 0x8000402000057882 */ /* 0x000fe40000000000 */
[----:B------:R1:W-:Y:S01]  /*5300*/  UTCHMMA.2CTA gdesc[UR4], gdesc[UR8], tmem[UR14], tmem[UR26], idesc[UR27], UP2 ;  /* 0x00ff1a08040075ea */ /* 0x0003e2000920000e */
[----:B------:R-:W-:Y:S08]  /*5310*/  UPLOP3.LUT UP2, UPT, UPT, UPT, UPT, 0x80, 0x8 ;  /* 0x000000000008789c */ /* 0x000ff00003f4f070 */
[----:B------:R3:W-:Y:S01]  /*5320*/  UTCHMMA.2CTA gdesc[UR6], gdesc[UR12], tmem[UR11], tmem[UR24], idesc[UR25], UPT ;  /* 0x00ff180c060075ea */ /* 0x0007e2000ba0000b */
[----:B------:R3:W-:Y:S01]  /*5330*/  UTCBAR.2CTA.MULTICAST [UR10], URZ, UR18 ;  /* 0x000000ff0a0073e9 */ /* 0x0007e20008200812 */
[----:B-1----:R-:W-:Y:S02]  /*5340*/  UIADD3 UR4, UPT, UPT, UR15, 0x1, URZ ;  /* 0x000000010f047890 */ /* 0x002fe4000fffe0ff */
[----:B------:R-:W-:Y:S02]  /*5350*/  UIADD3 UR8, UPT, UPT, UR15, -0x1, URZ ;  /* 0xffffffff0f087890 */ /* 0x000fe4000fffe0ff */
[----:B------:R-:W-:Y:S01]  /*5360*/  UISETP.GT.U32.AND UP0, UPT, UR4, 0x1, UPT ;  /* 0x000000010400788c */ /* 0x000fe2000bf04070 */
[----:B------:R-:W-:Y:S04]  /*5370*/  UMOV UR5, UR16 ;  /* 0x0000001000057c82 */ /* 0x000fe80008000000 */
[----:B------:R-:W-:Y:S04]  /*5380*/  UMOV UR15, UR8 ;  /* 0x00000008000f7c82 */ /* 0x000fe80008000000 */
[----:B------:R-:W-:Y:S05]  /*5390*/  BRA.U UP0, `(.L_x_100) ;  /* 0xfffffffd005c7547 */ /* 0x000fea000b83ffff */
.L_x_97:
[----:B------:R-:W-:-:S09]  /*53a0*/  UIADD3 UR4, UPT, UPT, UR22, 0x280, URZ ;  /* 0x0000028016047890 */ /* 0x000fd2000fffe0ff */
[----:B------:R2:W-:Y:S01]  /*53b0*/  UTCBAR.2CTA.MULTICAST [UR4], URZ, UR28 ;  /* 0x000000ff040073e9 */ /* 0x0005e2000820081c */
[----:B------:R-:W-:Y:S02]  /*53c0*/  NOP ;  /* 0x0000000000007918 */ /* 0x000fe40000000000 */
.L_x_96:
[----:B--2---:R-:W-:Y:S01]  /*53d0*/  UIADD3 UR4, UPT, UPT, UR21, 0x1, URZ ;  /* 0x0000000115047890 */ /* 0x004fe2000fffe0ff */
[----:B------:R-:W-:-:S03]  /*53e0*/  LOP3.LUT R2, R2, 0x1, RZ, 0x3c, !PT ;  /* 0x0000000102027812 */ /* 0x000fc600078e3cff */
[----:B------:R-:W-:-:S04]  /*53f0*/  UISETP.NE.AND UP0, UPT, UR4, 0x2, UPT ;  /* 0x000000020400788c */ /* 0x000fc8000bf05270 */
[----:B------:R-:W-:Y:S02]  /*5400*/  USEL UR5, URZ, 0x1, UP0 ;  /* 0x00000001ff057887 */ /* 0x000fe40008000000 */
[----:B------:R-:W-:-:S04]  /*5410*/  USEL UR21, UR4, URZ, UP0 ;  /* 0x000000ff04157287 */ /* 0x000fc80008000000 */
[----:B------:R-:W-:Y:S01]  /*5420*/  LOP3.LUT R8, R8, UR5, RZ, 0x3c, !PT ;  /* 0x0000000508087c12 */ /* 0x000fe2000f8e3cff */
[----:B------:R-:W-:Y:S07]  /*5430*/  @P2 BRA `(.L_x_101) ;  /* 0xfffffff800c82947 */ /* 0x000fee000383ffff */
[----:B------:R-:W2:Y:S01]  /*5440*/  S2UR UR8, SR_CgaCtaId ;  /* 0x00000000000879c3 */ /* 0x000ea20000008800 */
[----:B------:R-:W-:Y:S01]  /*5450*/  ELECT P0, URZ, PT ;  /* 0x0000000000ff782f */ /* 0x000fe20003800000 */
[----:B------:R-:W-:Y:S01]  /*5460*/  HFMA2 R0, -RZ, RZ, 0, 5.9604644775390625e-08 ;  /* 0x00000001ff007431 */ /* 0x000fe200000001ff */
[----:B------:R-:W-:-:S05]  /*5470*/  UMOV UR4, 0x40 ;  /* 0x0000004000047882 */ /* 0x000fca0000000000 */
[----:B------:R-:W-:Y:S01]  /*5480*/  UVIRTCOUNT.DEALLOC.SMPOOL 0x80 ;  /* 0x000000800000784c */ /* 0x000fe20000000000 */
[----:B------:R-:W-:Y:S02]  /*5490*/  UISETP.NE.AND UP0, UPT, UR31, URZ, UPT ;  /* 0x000000ff1f00728c */ /* 0x000fe4000bf05270 */
[----:B--2---:R-:W-:-:S09]  /*54a0*/  ULEA UR8, UR8, UR4, 0x18 ;  /* 0x0000000408087291 */ /* 0x004fd2000f8ec0ff */
[----:B------:R2:W-:Y:S01]  /*54b0*/  @P0 STS.U8 [UR8+0x1c], R0 ;  /* 0x00001c00ff000988 */ /* 0x0005e20008000008 */
[----:B------:R-:W-:Y:S05]  /*54c0*/  BRA.U UP0, `(.L_x_102) ;  /* 0x0000000100587547 */ /* 0x000fea000b800000 */
[----:B------:R-:W-:Y:S01]  /*54d0*/  UIADD3 UR5, UPT, UPT, UR17, 0x290, URZ ;  /* 0x0000029011057890 */ /* 0x000fe2000fffe0ff */
[----:B------:R-:W-:-:S03]  /*54e0*/  SHF.L.U32 R2, R8, 0x1f, RZ ;  /* 0x0000001f08027819 */ /* 0x000fc600000006ff */
[----:B------:R-:W-:-:S09]  /*54f0*/  ULEA UR4, UR21, UR5, 0x3 ;  /* 0x0000000515047291 */ /* 0x000fd2000f8e18ff */
[----:B------:R-:W1:Y:S02]  /*5500*/  SYNCS.PHASECHK.TRANS64.TRYWAIT P0, [UR4], R2 ;  /* 0x00000002ff0075a7 */ /* 0x000e640008001104 */
[----:B-1----:R-:W-:Y:S05]  /*5510*/  @!P0 BRA `(.L_x_103) ;  /* 0x0000005000048947 */ /* 0x002fea0003800000 */
.L_x_242:
[----:B------:R-:W-:-:S04]  /*5520*/  UIADD3 UR4, UPT, UPT, UR21, 0x1, URZ ;  /* 0x0000000115047890 */ /* 0x000fc8000fffe0ff */
[----:B------:R-:W-:-:S04]  /*5530*/  UISETP.NE.AND UP1, UPT, UR4, 0x2, UPT ;  /* 0x000000020400788c */ /* 0x000fc8000bf25270 */
[----:B---3--:R-:W-:Y:S02]  /*5540*/  USEL UR6, URZ, 0x1, UP1 ;  /* 0x00000001ff067887 */ /* 0x008fe40008800000 */
[----:B------:R-:W-:-:S04]  /*5550*/  USEL UR4, UR4, URZ, UP1 ;  /* 0x000000ff04047287 */ /* 0x000fc80008800000 */
[----:B------:R-:W-:Y:S01]  /*5560*/  ULEA UR4, UR4, UR5, 0x3 ;  /* 0x0000000504047291 */ /* 0x000fe2000f8e18ff */
[----:B-1----:R-:W-:-:S04]  /*5570*/  LOP3.LUT R2, R8, UR6, RZ, 0x3c, !PT ;  /* 0x0000000608027c12 */ /* 0x002fc8000f8e3cff */
[----:B------:R-:W-:Y:S01]  /*5580*/  SHF.L.U32 R2, R2, 0x1f, RZ ;  /* 0x0000001f02027819 */ /* 0x000fe200000006ff */
[----:B--2---:R-:W-:-:S04]  /*5590*/  IMAD.U32 R0, RZ, RZ, UR4 ;  /* 0x00000004ff007e24 */ /* 0x004fc8000f8e00ff */
[----:B------:R1:W2:Y:S03]  /*55a0*/  SYNCS.PHASECHK.TRANS64.TRYWAIT P0, [R0+URZ], R2 ;  /* 0x00000002000075a7 */ /* 0x0002a600080011ff */
[----:B--2---:R-:W-:Y:S05]  /*55b0*/  @!P0 NANOSLEEP.SYNCS 0x989680 ;  /* 0x009896800000895d */ /* 0x004fea0003900000 */
[----:B------:R-:W2:Y:S02]  /*55c0*/  @!P0 SYNCS.PHASECHK.TRANS64 P0, [R0+URZ], R2 ;  /* 0x00000002000085a7 */ /* 0x000ea400080010ff */
[----:B--2---:R-:W-:Y:S05]  /*55d0*/  @P0 BRA `(.L_x_104) ;  /* 0x0000000000200947 */ /* 0x004fea0003800000 */
.L_x_105:
[----:B--2---:R2:W3:Y:S02]  /*55e0*/  SYNCS.PHASECHK.TRANS64.TRYWAIT P0, [R0+URZ], R2 ;  /* 0x00000002000075a7 */ /* 0x0044e400080011ff */
[----:B---3--:R-:W-:Y:S05]  /*55f0*/  @!P0 NANOSLEEP.SYNCS 0x989680 ;  /* 0x009896800000895d */ /* 0x008fea0003900000 */
[----:B------:R-:W3:Y:S02]  /*5600*/  @!P0 SYNCS.PHASECHK.TRANS64 P0, [R0+URZ], R2 ;  /* 0x00000002000085a7 */ /* 0x000ee400080010ff */
[----:B---3--:R-:W-:Y:S05]  /*5610*/  @!P0 BRA `(.L_x_105) ;  /* 0xfffffffc00f08947 */ /* 0x008fea000383ffff */
[----:B------:R-:W-:Y:S05]  /*5620*/  BRA `(.L_x_104) ;  /* 0x00000000000c7947 */ /* 0x000fea0003800000 */
.L_x_102:
[----:B------:R-:W-:-:S04]  /*5630*/  UIADD3 UR4, UPT, UPT, UR17, 0x2a0, URZ ;  /* 0x000002a011047890 */ /* 0x000fc8000fffe0ff */
[----:B------:R-:W-:-:S09]  /*5640*/  UPRMT UR4, UR30, 0x654, UR4 ;  /* 0x000006541e047896 */ /* 0x000fd20008000004 */
[----:B------:R-:W-:Y:S03]  /*5650*/  SYNCS.ARRIVE.TRANS64.RED.A1T0 RZ, [UR4], RZ ;  /* 0x000000ffffff79a7 */ /* 0x000fe60008100404 */
.L_x_104:
[----:B-12---:R-:W-:Y:S01]  /*5660*/  SHF.L.U32 R2, RZ, 0x1f, RZ ;  /* 0x0000001fff027819 */ /* 0x006fe200000006ff */
[----:B------:R-:W-:Y:S01]  /*5670*/  UIADD3 UR4, UPT, UPT, UR17, 0x2a0, URZ ;  /* 0x000002a011047890 */ /* 0x000fe2000fffe0ff */
[----:B------:R-:W-:Y:S02]  /*5680*/  PLOP3.LUT P0, PT, PT, PT, UP0, 0x80, 0x8 ;  /* 0x000000000008781c */ /* 0x000fe40003f0f008 */
[----:B----4-:R-:W1:Y:S02]  /*5690*/  SYNCS.PHASECHK.TRANS64.TRYWAIT P1, [UR17+0x2a0], R2 ;  /* 0x0002a002ff0075a7 */ /* 0x010e640008021111 */
[----:B-1----:R-:W-:Y:S09]  /*56a0*/  @!P1 BRA `(.L_x_106) ;  /* 0x0000004c00b89947 */ /* 0x002ff20003800000 */
.L_x_244:
[----:B------:R-:W-:Y:S01]  /*56b0*/  @!UP0 UPRMT UR4, UR30, 0x654, UR4 ;  /* 0x000006541e048896 */ /* 0x000fe20008000004 */
[----:B------:R-:W-:Y:S01]  /*56c0*/  LOP3.LUT R3, R3, 0xffff, RZ, 0xc0, !PT ;  /* 0x0000ffff03037812 */ /* 0x000fe200078ec0ff */
[----:B-1----:R-:W-:-:S03]  /*56d0*/  IMAD.MOV.U32 R2, RZ, RZ, 0xffff ;  /* 0x0000ffffff027424 */ /* 0x002fc600078e00ff */
[----:B------:R-:W-:-:S04]  /*56e0*/  SHF.R.U32.HI R3, RZ, 0x5, R3 ;  /* 0x00000005ff037819 */ /* 0x000fc80000011603 */
[----:B------:R-:W-:Y:S01]  /*56f0*/  @!P0 SYNCS.ARRIVE.TRANS64.RED.A1T0 RZ, [UR4], RZ ;  /* 0x000000ffffff89a7 */ /* 0x000fe20008100404 */
[----:B------:R-:W-:Y:S01]  /*5700*/  NOP ;  /* 0x0000000000007918 */ /* 0x000fe20000000000 */
[----:B------:R-:W1:Y:S01]  /*5710*/  LDS R0, [UR8+0x14] ;  /* 0x00001408ff007984 */ /* 0x000e620008000800 */
[----:B------:R-:W-:-:S04]  /*5720*/  SHF.L.U32 R2, R2, R3, RZ ;  /* 0x0000000302027219 */ /* 0x000fc800000006ff */
[----:B-1----:R-:W-:-:S04]  /*5730*/  LOP3.LUT R0, R0, R2, RZ, 0xc0, !PT ;  /* 0x0000000200007212 */ /* 0x002fc800078ec0ff */
[----:B------:R-:W-:Y:S01]  /*5740*/  ISETP.NE.AND P0, PT, R0, R2, PT ;  /* 0x000000020000720c */ /* 0x000fe20003f05270 */
[----:B------:R-:W-:-:S05]  /*5750*/  IMAD.MOV.U32 R0, RZ, RZ, 0x1 ;  /* 0x00000001ff007424 */ /* 0x000fca00078e00ff */
[----:B------:R-:W-:-:S07]  /*5760*/  SHF.L.U32 R0, R0, R3, RZ ;  /* 0x0000000300007219 */ /* 0x000fce00000006ff */
[----:B------:R-:W-:Y:S05]  /*5770*/  @P0 BRA `(.L_x_107) ;  /* 0x00000000005c0947 */ /* 0x000fea0003800000 */
[----:B------:R-:W1:Y:S02]  /*5780*/  LDS R3, [UR8+0x18] ;  /* 0x00001808ff037984 */ /* 0x000e640008000800 */
[----:B-1----:R-:W-:-:S04]  /*5790*/  LOP3.LUT R3, R3, R0, RZ, 0xc0, !PT ;  /* 0x0000000003037212 */ /* 0x002fc800078ec0ff */
[----:B------:R-:W-:-:S13]  /*57a0*/  ISETP.NE.AND P0, PT, R3, R0, PT ;  /* 0x000000000300720c */ /* 0x000fda0003f05270 */
[----:B------:R-:W-:Y:S05]  /*57b0*/  @P0 BRA `(.L_x_108) ;  /* 0x0000000000400947 */ /* 0x000fea0003800000 */
[----:B------:R-:W-:Y:S01]  /*57c0*/  R2UR UR4, R2 ;  /* 0x00000000020472ca */ /* 0x000fe200000e0000 */
[----:B------:R-:W1:Y:S01]  /*57d0*/  S2R R3, SR_LANEID ;  /* 0x0000000000037919 */ /* 0x000e620000000000 */
[----:B------:R-:W-:-:S04]  /*57e0*/  LOP3.LUT R0, RZ, R0, RZ, 0x33, !PT ;  /* 0x00000000ff007212 */ /* 0x000fc800078e33ff */
[----:B---3--:R-:W2:Y:S07]  /*57f0*/  REDUX UR6, R0 ;  /* 0x00000000000673c4 */ /* 0x008eae0000000000 */
[----:B------:R-:W-:-:S03]  /*5800*/  ULOP3.LUT UR5, URZ, UR4, URZ, 0x33, !UPT ;  /* 0x00000004ff057292 */ /* 0x000fc6000f8e33ff */
[----:B------:R-:W-:Y:S02]  /*5810*/  VOTEU.ANY UR4, UPT, PT ;  /* 0x0000000000047886 */ /* 0x000fe400038e0100 */
[----:B------:R-:W-:Y:S01]  /*5820*/  UFLO.U32 UR4, UR4 ;  /* 0x00000004000472bd */ /* 0x000fe200080e0000 */
[----:B------:R-:W-:-:S04]  /*5830*/  IMAD.U32 R2, RZ, RZ, UR5 ;  /* 0x00000005ff027e24 */ /* 0x000fc8000f8e00ff */
[----:B------:R-:W3:Y:S02]  /*5840*/  REDUX UR7, R2 ;  /* 0x00000000020773c4 */ /* 0x000ee40000000000 */
[----:B------:R4:W-:Y:S01]  /*5850*/  UTCATOMSWS.AND URZ, UR5 ;  /* 0x0000000500ff79e3 */ /* 0x0009e20008000000 */
[----:B--2---:R-:W-:Y:S01]  /*5860*/  IMAD.U32 R0, RZ, RZ, UR6 ;  /* 0x00000006ff007e24 */ /* 0x004fe2000f8e00ff */
[----:B-1----:R-:W-:Y:S01]  /*5870*/  ISETP.EQ.U32.AND P0, PT, R3, UR4, PT ;  /* 0x0000000403007c0c */ /* 0x002fe2000bf02070 */
[----:B---3--:R-:W-:-:S12]  /*5880*/  IMAD.U32 R2, RZ, RZ, UR7 ;  /* 0x00000007ff027e24 */ /* 0x008fd8000f8e00ff */
[----:B------:R4:W-:Y:S04]  /*5890*/  @P0 ATOMS.AND RZ, [UR8+0x14], R2 ;  /* 0x00001402ffff098c */ /* 0x0009e8000a800008 */
[----:B------:R4:W-:Y:S01]  /*58a0*/  @P0 ATOMS.AND RZ, [UR8+0x18], R0 ;  /* 0x00001800ffff098c */ /* 0x0009e2000a800008 */
[----:B------:R-:W-:Y:S05]  /*58b0*/  BRA `(.L_x_109) ;  /* 0x0000000000147947 */ /* 0x000fea0003800000 */
.L_x_108:
[----:B------:R-:W-:Y:S02]  /*58c0*/  MOV R2, 0x58e0 ;  /* 0x000058e000027802 */ /* 0x000fe40000000f00 */
[----:B---3-5:R-:W-:Y:S05]  /*58d0*/  CALL.REL.NOINC `($__internal_0_$__cuda_sm10x_tcgen05_guardrail_trap_col_being_dealloced_not_returned_by_alloc) ;  /* 0x0000005000287944 */ /* 0x028fea0003c00000 */
[----:B------:R-:W-:Y:S05]  /*58e0*/  BRA `(.L_x_109) ;  /* 0x0000000000087947 */ /* 0x000fea0003800000 */
.L_x_107:
[----:B------:R-:W-:Y:S02]  /*58f0*/  MOV R2, 0x5910 ;  /* 0x0000591000027802 */ /* 0x000fe40000000f00 */
[----:B---3-5:R-:W-:Y:S05]  /*5900*/  CALL.REL.NOINC `($__internal_2_$__cuda_sm10x_tcgen05_guardrail_trap_unallocated_columns_being_dealloced) ;  /* 0x0000005000347944 */ /* 0x028fea0003c00000 */
.L_x_109:
[----:B------:R-:W-:Y:S01]  /*5910*/  NOP ;  /* 0x0000000000007918 */ /* 0x000fe20000000000 */
[----:B----4-:R-:W-:Y:S05]  /*5920*/  EXIT ;  /* 0x000000000000794d */ /* 0x010fea0003800000 */
.L_x_81:
[----:B------:R-:W-:-:S09]  /*5930*/  UISETP.NE.OR UP0, UPT, UR18, 0x3, !UP3 ;  /* 0x000000031200788c */ /* 0x000fd2000df05670 */
[----:B------:R-:W-:Y:S05]  /*5940*/  BRA.U UP0, `(.L_x_110) ;  /* 0x0000001100947547 */ /* 0x000fea000b800000 */
[----:B------:R-:W2:Y:S01]  /*5950*/  LDCU.64 UR4, c[0x0][0x888] ;  /* 0x00011100ff0477ac */ /* 0x000ea20008000a00 */
[----:B------:R-:W3:Y:S01]  /*5960*/  S2UR UR6, SR_CgaCtaId ;  /* 0x00000000000679c3 */ /* 0x000ee20000008800 */
[----:B------:R-:W-:Y:S01]  /*5970*/  HFMA2 R9, -RZ, RZ, 0, 5.9604644775390625e-08 ;  /* 0x00000001ff097431 */ /* 0x000fe200000001ff */
[----:B------:R-:W-:Y:S01]  /*5980*/  MOV R8, RZ ;  /* 0x000000ff00087202 */ /* 0x000fe20000000f00 */
[----:B------:R-:W4:Y:S01]  /*5990*/  LDCU UR38, c[0x0][0x370] ;  /* 0x00006e00ff2677ac */ /* 0x000f220008000800 */
[----:B------:R-:W-:Y:S01]  /*59a0*/  HFMA2 R3, -RZ, RZ, 0, 0.00048828125 ;  /* 0x00001000ff037431 */ /* 0x000fe200000001ff */
[----:B------:R-:W1:Y:S03]  /*59b0*/  LDCU.128 UR40, c[0x0][0xb10] ;  /* 0x00016200ff2877ac */ /* 0x000e660008000c00 */
[----:B------:R-:W4:Y:S01]  /*59c0*/  LDC.64 R10, c[0x0][0x348] ;  /* 0x0000d200ff0a7b82 */ /* 0x000f220000000a00 */
[----:B------:R-:W1:Y:S01]  /*59d0*/  LDCU UR33, c[0x0][0x374] ;  /* 0x00006e80ff2177ac */ /* 0x000e620008000800 */
[----:B------:R-:W4:Y:S01]  /*59e0*/  LDCU.64 UR34, c[0x0][0x890] ;  /* 0x00011200ff2277ac */ /* 0x000f220008000a00 */
[----:B------:R-:W4:Y:S01]  /*59f0*/  LDCU UR30, c[0x0][0xb0c] ;  /* 0x00016180ff1e77ac */ /* 0x000f220008000800 */
[----:B--2---:R-:W-:Y:S01]  /*5a00*/  UISETP.NE.U32.AND UP0, UPT, UR4, URZ, UPT ;  /* 0x000000ff0400728c */ /* 0x004fe2000bf05070 */
[----:B------:R-:W2:Y:S01]  /*5a10*/  LDCU UR54, c[0x0][0xb20] ;  /* 0x00016400ff3677ac */ /* 0x000ea20008000800 */
[----:B------:R-:W2:Y:S01]  /*5a20*/  LDCU UR4, c[0x0][0xb30] ;  /* 0x00016600ff0477ac */ /* 0x000ea20008000800 */
[----:B------:R-:W2:Y:S01]  /*5a30*/  LDCU.128 UR48, c[0x0][0x980] ;  /* 0x00013000ff3077ac */ /* 0x000ea20008000c00 */
[----:B------:R-:W-:Y:S01]  /*5a40*/  UMOV UR31, 0x400 ;  /* 0x00000400001f7882 */ /* 0x000fe20000000000 */
[----:B-1----:R-:W-:-:S02]  /*5a50*/  UIMAD.WIDE.U32 UR8, UR33, UR43, URZ ;  /* 0x0000002b210872a5 */ /* 0x002fc4000f8e00ff */
[----:B---3--:R-:W-:Y:S02]  /*5a60*/  ULEA UR31, UR6, UR31, 0x18 ;  /* 0x0000001f061f7291 */ /* 0x008fe4000f8ec0ff */
[----:B----4-:R-:W-:Y:S02]  /*5a70*/  UIMAD.WIDE.U32 UR6, UR38, UR40, URZ ;  /* 0x00000028260672a5 */ /* 0x010fe4000f8e00ff */
[----:B------:R-:W-:Y:S02]  /*5a80*/  UISETP.NE.AND.EX UP5, UPT, UR5, URZ, UPT, UP0 ;  /* 0x000000ff0500728c */ /* 0x000fe4000bfa5300 */
[----:B------:R-:W-:Y:S02]  /*5a90*/  UISETP.NE.U32.AND UP6, UPT, UR34, URZ, UPT ;  /* 0x000000ff2200728c */ /* 0x000fe4000bfc5070 */
[----:B------:R-:W-:Y:S02]  /*5aa0*/  UIADD3 UR45, UPT, UPT, UR31, 0x278, URZ ;  /* 0x000002781f2d7890 */ /* 0x000fe4000fffe0ff */
[----:B------:R-:W-:-:S02]  /*5ab0*/  UISETP.NE.AND UP0, UPT, UR39, 0x1, UPT ;  /* 0x000000012700788c */ /* 0x000fc4000bf05270 */
[----:B------:R-:W-:Y:S01]  /*5ac0*/  UISETP.NE.AND UP0, UPT, UR30, 0x1, UPT ;  /* 0x000000011e00788c */ /* 0x000fe2000bf05270 */
[----:B------:R-:W-:Y:S01]  /*5ad0*/  UMOV UR6, UR7 ;  /* 0x0000000700067c82 */ /* 0x000fe20008000000 */
[----:B------:R-:W-:Y:S01]  /*5ae0*/  UMOV UR47, UR9 ;  /* 0x00000009002f7c82 */ /* 0x000fe20008000000 */
[----:B------:R-:W-:Y:S02]  /*5af0*/  UISETP.GE.AND UP2, UPT, UR39, 0x1, UPT ;  /* 0x000000012700788c */ /* 0x000fe4000bf46270 */
[----:B------:R-:W-:Y:S01]  /*5b00*/  UISETP.NE.AND UP0, UPT, UR42, 0x1, UPT ;  /* 0x000000012a00788c */ /* 0x000fe2000bf05270 */
[----:B------:R-:W-:Y:S01]  /*5b10*/  UMOV UR32, URZ ;  /* 0x000000ff00207c82 */ /* 0x000fe20008000000 */
[----:B------:R-:W-:Y:S01]  /*5b20*/  UPLOP3.LUT UP4, UPT, UPT, UPT, UPT, 0x40, 0x4 ;  /* 0x000000000004789c */ /* 0x000fe20003f8e870 */
[----:B------:R-:W1:Y:S01]  /*5b30*/  LDCU.64 UR22, c[0x0][0xb28] ;  /* 0x00016500ff1677ac */ /* 0x000e620008000a00 */
[----:B------:R-:W3:Y:S01]  /*5b40*/  LDCU.64 UR36, c[0x0][0x990] ;  /* 0x00013200ff2477ac */ /* 0x000ee20008000a00 */
[----:B------:R-:W-:-:S02]  /*5b50*/  UISETP.NE.AND.EX UP6, UPT, UR35, URZ, UPT, UP6 ;  /* 0x000000ff2300728c */ /* 0x000fc4000bfc5360 */
[----:B------:R-:W-:Y:S02]  /*5b60*/  UPRMT UR45, URZ, 0x654, UR45 ;  /* 0x00000654ff2d7896 */ /* 0x000fe4000800002d */
[----:B------:R-:W-:Y:S02]  /*5b70*/  USHF.R.U32.HI UR52, URZ, UR41, UR6 ;  /* 0x00000029ff347299 */ /* 0x000fe40008011606 */
[----:B--2---:R-:W-:Y:S02]  /*5b80*/  USHF.R.U32.HI UR47, URZ, UR54, UR47 ;  /* 0x00000036ff2f7299 */ /* 0x004fe4000801162f */
[----:B------:R-:W-:Y:S02]  /*5b90*/  UISETP.NE.AND UP3, UPT, UR4, 0x1, UPT ;  /* 0x000000010400788c */ /* 0x000fe4000bf65270 */
[----:B------:R-:W-:Y:S02]  /*5ba0*/  UISETP.NE.AND UP2, UPT, UR48, 0x1, UPT ;  /* 0x000000013000788c */ /* 0x000fe4000bf45270 */
[----:B------:R-:W-:-:S11]  /*5bb0*/  UISETP.NE.AND UP0, UPT, UR51, 0x1, UPT ;  /* 0x000000013300788c */ /* 0x000fd6000bf05270 */
.L_x_119:
[----:B------:R-:W-:Y:S04]  /*5bc0*/  SHF.L.U32 R2, R8, 0x1f, RZ ;  /* 0x0000001f08027819 */ /* 0x000fe800000006ff */
[----:B--2---:R-:W2:Y:S02]  /*5bd0*/  SYNCS.PHASECHK.TRANS64.TRYWAIT P0, [UR31+0x270], R2 ;  /* 0x00027002ff0075a7 */ /* 0x004ea4000800111f */
[----:B--2---:R-:W-:Y:S05]  /*5be0*/  @!P0 BRA `(.L_x_111) ;  /* 0x0000004800808947 */ /* 0x004fea0003800000 */
.L_x_246:
[----:B------:R-:W4:Y:S01]  /*5bf0*/  LDS.128 R4, [UR31+0x2b0] ;  /* 0x0002b01fff047984 */ /* 0x000f220008000c00 */
[----:B------:R-:W-:Y:S01]  /*5c00*/  UISETP.GE.AND UP0, UPT, UR39, 0x1, UPT ;  /* 0x000000012700788c */ /* 0x000fe2000bf06270 */
[----:B------:R-:W-:Y:S01]  /*5c10*/  @!PT LDS RZ, [RZ] ;  /* 0x00000000fffff984 */ /* 0x000fe20000000800 */
[----:B------:R-:W-:Y:S01]  /*5c20*/  @!PT LDS RZ, [RZ] ;  /* 0x00000000fffff984 */ /* 0x000fe20000000800 */
[----:B------:R-:W-:Y:S01]  /*5c30*/  @!PT LDS RZ, [RZ] ;  /* 0x00000000fffff984 */ /* 0x000fe20000000800 */
[----:B------:R-:W-:Y:S01]  /*5c40*/  @!PT LDS RZ, [RZ] ;  /* 0x00000000fffff984 */ /* 0x000fe20000000800 */
[----:B------:R1:W-:Y:S06]  /*5c50*/  MEMBAR.ALL.CTA ;  /* 0x0000000000007992 */ /* 0x0003ec0000008000 */
[----:B-1----:R-:W1:Y:S02]  /*5c60*/  FENCE.VIEW.ASYNC.S ;  /* 0x00000000000073c6 */ /* 0x002e640000000000 */
[----:B-1----:R-:W-:Y:S01]  /*5c70*/  SYNCS.ARRIVE.TRANS64.RED.A1T0 RZ, [UR45], RZ ;  /* 0x000000ffffff79a7 */ /* 0x002fe2000810042d */
[----:B----4-:R-:W-:Y:S11]  /*5c80*/  LOP3.LUT P0, RZ, R6, 0x1, RZ, 0xc0, !PT ;  /* 0x0000000106ff7812 */ /* 0x010ff6000780c0ff */
[----:B------:R-:W-:Y:S02]  /*5c90*/  @!UPT UIADD3 URZ, UPT, UPT, URZ, URZ, URZ ;  /* 0x000000fffffff290 */ /* 0x000fe4000fffe0ff */
[----:B------:R-:W-:Y:S01]  /*5ca0*/  VOTEU.ANY UP2, P0 ;  /* 0x0000000000ff7886 */ /* 0x000fe20000040100 */
[----:B------:R-:W-:Y:S11]  /*5cb0*/  PLOP3.LUT P0, PT, PT, PT, UP2, 0x80, 0x8 ;  /* 0x000000000008781c */ /* 0x000ff60003f0f028 */
[----:B------:R-:W-:Y:S02]  /*5cc0*/  @!UPT UIADD3 URZ, UPT, UPT, URZ, URZ, URZ ;  /* 0x000000fffffff290 */ /* 0x000fe4000fffe0ff */
[----:B--2---:R-:W-:Y:S02]  /*5cd0*/  @P0 MOV R2, R4 ;  /* 0x0000000400020202 */ /* 0x004fe40000000f00 */
[----:B------:R-:W-:Y:S02]  /*5ce0*/  @P0 LOP3.LUT R0, R5, 0xffff, RZ, 0xc0, !PT ;  /* 0x0000ffff05000812 */ /* 0x000fe400078ec0ff */
[----:B------:R-:W-:Y:S02]  /*5cf0*/  @P0 R2UR UR5, R2 ;  /* 0x00000000020502ca */ /* 0x000fe400000e0000 */
[----:B------:R-:W-:Y:S11]  /*5d00*/  @P0 R2UR UR4, R0 ;  /* 0x00000000000402ca */ /* 0x000ff600000e0000 */
[----:B------:R-:W-:Y:S02]  /*5d10*/  @UP2 UMOV UR15, UR5 ;  /* 0x00000005000f2c82 */ /* 0x000fe40008000000 */
[----:B------:R-:W-:Y:S01]  /*5d20*/  @UP2 UMOV UR14, UR4 ;  /* 0x00000004000e2c82 */ /* 0x000fe20008000000 */
[----:B------:R-:W-:Y:S05]  /*5d30*/  BRA.U !UP0, `(.L_x_112) ;  /* 0x0000000108c07547 */ /* 0x000fea000b800000 */
[----:B------:R-:W-:Y:S02]  /*5d40*/  UP2UR UR18, UPR, URZ, 0x4 ;  /* 0x00000004ff127883 */ /* 0x000fe40008000000 */
[----:B------:R-:W-:Y:S02]  /*5d50*/  UISETP.NE.AND UP2, UPT, UR42, 0x1, UPT ;  /* 0x000000012a00788c */ /* 0x000fe4000bf45270 */
[----:B------:R-:W-:Y:S02]  /*5d60*/  UIMAD.WIDE.U32 UR6, UR14, UR43, URZ ;  /* 0x0000002b0e0672a5 */ /* 0x000fe4000f8e00ff */
[----:B------:R-:W-:Y:S02]  /*5d70*/  UIMAD.WIDE.U32 UR10, UR15, UR40, URZ ;  /* 0x000000280f0a72a5 */ /* 0x000fe4000f8e00ff */
[----:B------:R-:W-:Y:S02]  /*5d80*/  USEL UR4, UR33, UR47, !UP2 ;  /* 0x0000002f21047287 */ /* 0x000fe4000d000000 */
[----:B------:R-:W-:Y:S02]  /*5d90*/  UISETP.NE.AND UP0, UPT, UR30, 0x1, UPT ;  /* 0x000000011e00788c */ /* 0x000fe4000bf05270 */
[----:B------:R-:W-:Y:S02]  /*5da0*/  UP2UR UR19, UPR, URZ, 0x2 ;  /* 0x00000002ff137883 */ /* 0x000fe40008000000 */
[----:B------:R-:W-:Y:S02]  /*5db0*/  UISETP.NE.AND UP1, UPT, UR39, 0x1, UPT ;  /* 0x000000012700788c */ /* 0x000fe4000bf25270 */
[----:B------:R-:W-:Y:S02]  /*5dc0*/  UIMAD.WIDE.U32 UR12, UR4, UR22, URZ ;  /* 0x00000016040c72a5 */ /* 0x000fe4000f8e00ff */
[----:B------:R-:W-:Y:S01]  /*5dd0*/  USEL UR9, UR38, UR52, !UP0 ;  /* 0x0000003426097287 */ /* 0x000fe2000c000000 */
[----:B------:R-:W-:Y:S01]  /*5de0*/  UMOV UR6, UR7 ;  /* 0x0000000700067c82 */ /* 0x000fe20008000000 */
[----:B------:R-:W-:Y:S01]  /*5df0*/  UMOV UR5, UR11 ;  /* 0x0000000b00057c82 */ /* 0x000fe20008000000 */
[----:B------:R-:W-:Y:S02]  /*5e00*/  USHF.R.U32.HI UR7, URZ, UR54, UR6 ;  /* 0x00000036ff077299 */ /* 0x000fe40008011606 */
[----:B------:R-:W-:Y:S02]  /*5e10*/  USHF.R.U32.HI UR6, URZ, UR41, UR5 ;  /* 0x00000029ff067299 */ /* 0x000fe40008011605 */
[----:B------:R-:W-:Y:S02]  /*5e20*/  UIMAD.WIDE.U32 UR16, UR9, UR22, URZ ;  /* 0x00000016091072a5 */ /* 0x000fe4000f8e00ff */
[----:B------:R-:W-:Y:S02]  /*5e30*/  USEL UR8, UR14, UR7, !UP2 ;  /* 0x000000070e087287 */ /* 0x000fe4000d000000 */
[----:B------:R-:W-:Y:S02]  /*5e40*/  UISETP.NE.AND UP2, UPT, UR18, URZ, UPT ;  /* 0x000000ff1200728c */ /* 0x000fe4000bf45270 */
[----:B------:R-:W-:Y:S01]  /*5e50*/  UIMAD.WIDE.U32 UR10, UR8, UR22, URZ ;  /* 0x00000016080a72a5 */ /* 0x000fe2000f8e00ff */
[----:B------:R-:W-:Y:S02]  /*5e60*/  UMOV UR5, UR13 ;  /* 0x0000000d00057c82 */ /* 0x000fe40008000000 */
[----:B------:R-:W-:Y:S03]  /*5e70*/  @UP1 USHF.R.U32.HI UR4, URZ, UR23, UR5 ;  /* 0x00000017ff041299 */ /* 0x000fe60008011605 */
[----:B------:R-:W-:Y:S01]  /*5e80*/  UMOV UR5, UR17 ;  /* 0x0000001100057c82 */ /* 0x000fe20008000000 */
[----:B------:R-:W-:Y:S02]  /*5e90*/  UIMAD UR4, UR39, UR4, URZ ;  /* 0x00000004270472a4 */ /* 0x000fe4000f8e02ff */
[----:B------:R-:W-:Y:S02]  /*5ea0*/  @UP1 USHF.R.U32.HI UR9, URZ, UR23, UR5 ;  /* 0x00000017ff091299 */ /* 0x000fe40008011605 */
[----:B------:R-:W-:Y:S02]  /*5eb0*/  USEL UR5, UR15, UR6, !UP0 ;  /* 0x000000060f057287 */ /* 0x000fe4000c000000 */
[----:B------:R-:W-:Y:S02]  /*5ec0*/  UIMAD UR6, UR39, UR9, URZ ;  /* 0x00000009270672a4 */ /* 0x000fe4000f8e02ff */
[----:B------:R-:W-:Y:S03]  /*5ed0*/  UISETP.GE.AND UP0, UPT, UR8, UR4, UPT ;  /* 0x000000040800728c */ /* 0x000fe6000bf06270 */
[----:B------:R-:W-:Y:S01]  /*5ee0*/  UMOV UR4, UR11 ;  /* 0x0000000b00047c82 */ /* 0x000fe20008000000 */
[----:B------:R-:W-:Y:S02]  /*5ef0*/  UISETP.GE.OR UP0, UPT, UR5, UR6, UP0 ;  /* 0x000000060500728c */ /* 0x000fe40008706670 */
[----:B------:R-:W-:Y:S02]  /*5f00*/  USHF.R.U32.HI UR4, URZ, UR23, UR4 ;  /* 0x00000017ff047299 */ /* 0x000fe40008011604 */
[----:B------:R-:W-:Y:S02]  /*5f10*/  UIMAD.WIDE.U32 UR6, UR5, UR22, URZ ;  /* 0x00000016050672a5 */ /* 0x000fe4000f8e00ff */
[----:B------:R-:W-:Y:S04]  /*5f20*/  USEL UR10, UR8, UR4, !UP1 ;  /* 0x00000004080a7287 */ /* 0x000fe8000c800000 */
[----:B------:R-:W-:Y:S01]  /*5f30*/  UIADD3 UR11, UPT, UPT, -UR10, URZ, URZ ;  /* 0x000000ff0a0b7290 */ /* 0x000fe2000fffe1ff */
[----:B------:R-:W-:Y:S01]  /*5f40*/  @!UP0 UMOV UR4, UR7 ;  /* 0x0000000700048c82 */ /* 0x000fe20008000000 */
[----:B------:R-:W-:Y:S02]  /*5f50*/  UIADD3 UR7, UPT, UPT, -UR8, URZ, URZ ;  /* 0x000000ff08077290 */ /* 0x000fe4000fffe1ff */
[----:B------:R-:W-:Y:S02]  /*5f60*/  @!UP0 USHF.R.U32.HI UR4, URZ, UR23, UR4 ;  /* 0x00000017ff048299 */ /* 0x000fe40008011604 */
[----:B------:R-:W-:Y:S02]  /*5f70*/  UIMAD UR6, UR39, UR11, UR8 ;  /* 0x0000000b270672a4 */ /* 0x000fe4000f8e0208 */
[----:B------:R-:W-:Y:S02]  /*5f80*/  @!UP0 USEL UR4, UR5, UR4, !UP1 ;  /* 0x0000000405048287 */ /* 0x000fe4000c800000 */
[----:B------:R-:W-:Y:S02]  /*5f90*/  UISETP.NE.AND UP1, UPT, UR19, URZ, UPT ;  /* 0x000000ff1300728c */ /* 0x000fe4000bf25270 */
[----:B------:R-:W-:Y:S02]  /*5fa0*/  @!UP0 UIMAD UR6, UR9, UR6, UR4 ;  /* 0x00000006090682a4 */ /* 0x000fe4000f8e0204 */
[----:B------:R-:W-:Y:S02]  /*5fb0*/  @!UP0 UIADD3 UR9, UPT, UPT, UR10, -UR4, URZ ;  /* 0x800000040a098290 */ /* 0x000fe4000fffe0ff */
[----:B------:R-:W-:Y:S02]  /*5fc0*/  UIADD3 UR4, UPT, UPT, -UR5, URZ, URZ ;  /* 0x000000ff05047290 */ /* 0x000fe4000fffe1ff */
[----:B------:R-:W-:Y:S03]  /*5fd0*/  @!UP0 UIMAD UR8, UR9, UR39, UR5 ;  /* 0x00000027090882a4 */ /* 0x000fe6000f8e0205 */
[----:B------:R-:W-:Y:S01]  /*5fe0*/  @!UP0 UMOV UR5, UR6 ;  /* 0x0000000600058c82 */ /* 0x000fe20008000000 */
[----:B------:R-:W-:Y:S02]  /*5ff0*/  UIMAD UR6, UR30, UR4, UR15 ;  /* 0x000000041e0672a4 */ /* 0x000fe4000f8e020f */
[----:B------:R-:W-:Y:S02]  /*6000*/  UIMAD UR4, UR42, UR7, UR14 ;  /* 0x000000072a0472a4 */ /* 0x000fe4000f8e020e */
[----:B------:R-:W-:Y:S02]  /*6010*/  UIMAD UR15, UR5, UR30, UR6 ;  /* 0x0000001e050f72a4 */ /* 0x000fe4000f8e0206 */
[----:B------:R-:W-:Y:S11]  /*6020*/  UIMAD UR14, UR8, UR42, UR4 ;  /* 0x0000002a080e72a4 */ /* 0x000ff6000f8e0204 */
[----:B------:R-:W-:Y:S01]  /*6030*/  @!UPT UIADD3 URZ, UPT, UPT, URZ, URZ, URZ ;  /* 0x000000fffffff290 */ /* 0x000fe2000fffe0ff */
.L_x_112:
[----:B------:R-:W1:Y:S01]  /*6040*/  @!UP3 LDCU.128 UR8, c[0x0][0xb10] ;  /* 0x00016200ff08b7ac */ /* 0x000e620008000c00 */
[----:B------:R-:W-:Y:S04]  /*6050*/  ISETP.NE.U32.AND P1, PT, RZ, UR34, PT ;  /* 0x00000022ff007c0c */ /* 0x000fe8000bf25070 */
[----:B------:R-:W-:Y:S01]  /*6060*/  ISETP.NE.AND.EX P1, PT, RZ, UR35, PT, P1 ;  /* 0x00000023ff007c0c */ /* 0x000fe2000bf25310 */
[----:B------:R-:W2:Y:S01]  /*6070*/  @!UP3 LDCU UR5, c[0x0][0xb0c] ;  /* 0x00016180ff05b7ac */ /* 0x000ea20008000800 */
[----:B------:R-:W-:Y:S02]  /*6080*/  USHF.L.U32 UR26, UR20, 0x6, URZ ;  /* 0x00000006141a7899 */ /* 0x000fe400080006ff */
[----:B-1----:R-:W-:Y:S07]  /*6090*/  UIMAD.WIDE.U32 UR6, UR15, UR8, URZ ;  /* 0x000000080f0672a5 */ /* 0x002fee000f8e00ff */
[----:B------:R-:W-:Y:S01]  /*60a0*/  @!UP3 UMOV UR4, UR7 ;  /* 0x000000070004bc82 */ /* 0x000fe20008000000 */
[----:B--2---:R-:W-:Y:S02]  /*60b0*/  @!UP3 UISETP.NE.AND UP0, UPT, UR5, 0x1, UPT ;  /* 0x000000010500b88c */ /* 0x004fe4000bf05270 */
[----:B------:R-:W-:Y:S02]  /*60c0*/  @!UP3 USHF.R.U32.HI UR4, URZ, UR9, UR4 ;  /* 0x00000009ff04b299 */ /* 0x000fe40008011604 */
[----:B------:R-:W-:Y:S02]  /*60d0*/  UIMAD.WIDE.U32 UR6, UR14, UR11, URZ ;  /* 0x0000000b0e0672a5 */ /* 0x000fe4000f8e00ff */
[----:B------:R-:W-:Y:S02]  /*60e0*/  @!UP3 USEL UR8, UR15, UR4, !UP0 ;  /* 0x000000040f08b287 */ /* 0x000fe4000c000000 */
[----:B------:R-:W-:Y:S03]  /*60f0*/  @!UP3 UISETP.NE.AND UP0, UPT, UR10, 0x1, UPT ;  /* 0x000000010a00b88c */ /* 0x000fe6000bf05270 */
[----:B------:R-:W-:Y:S02]  /*6100*/  @!UP3 UMOV UR6, UR7 ;  /* 0x000000070006bc82 */ /* 0x000fe40008000000 */
[----:B------:R-:W1:Y:S02]  /*6110*/  @!UP3 LDCU UR4, c[0x0][0xb20] ;  /* 0x00016400ff04b7ac */ /* 0x000e640008000800 */
[----:B-1----:R-:W-:Y:S04]  /*6120*/  @!UP3 USHF.R.U32.HI UR6, URZ, UR4, UR6 ;  /* 0x00000004ff06b299 */ /* 0x002fe80008011606 */
[----:B------:R-:W-:Y:S04]  /*6130*/  @!UP3 USEL UR6, UR14, UR6, !UP0 ;  /* 0x000000060e06b287 */ /* 0x000fe8000c000000 */
[----:B------:R-:W-:Y:S02]  /*6140*/  @!UP3 UIADD3 UR4, UPT, UPT, -UR8, UR6, URZ ;  /* 0x000000060804b290 */ /* 0x000fe4000fffe1ff */
[----:B------:R-:W-:Y:S02]  /*6150*/  @!UP3 UIADD3 UR6, UPT, UPT, UR8, -UR6, URZ ;  /* 0x800000060806b290 */ /* 0x000fe4000fffe0ff */
[----:B------:R-:W-:Y:S02]  /*6160*/  @!UP3 UIMAD UR15, UR4, UR5, UR15 ;  /* 0x00000005040fb2a4 */ /* 0x000fe4000f8e020f */
[----:B------:R-:W-:Y:S01]  /*6170*/  @!UP3 UIMAD UR14, UR6, UR10, UR14 ;  /* 0x0000000a060eb2a4 */ /* 0x000fe2000f8e020e */
[----:B------:R-:W-:Y:S11]  /*6180*/  BRA.U UP4, `(.L_x_113) ;  /* 0x0000000104107547 */ /* 0x000ff6000b800000 */
[----:B------:R-:W-:Y:S04]  /*6190*/  MOV R2, UR53 ;  /* 0x0000003500027c02 */ /* 0x000fe80008000f00 */
[----:B------:R-:W-:Y:S04]  /*61a0*/  SHF.L.U32 R2, R2, 0x1f, RZ ;  /* 0x0000001f02027819 */ /* 0x000fe800000006ff */
[----:B------:R-:W1:Y:S02]  /*61b0*/  SYNCS.PHASECHK.TRANS64.TRYWAIT P2, [UR31+0x268], R2 ;  /* 0x00026802ff0075a7 */ /* 0x000e64000804111f */
[----:B-1----:R-:W-:Y:S05]  /*61c0*/  @!P2 BRA `(.L_x_114) ;  /* 0x000000440020a947 */ /* 0x002fea0003800000 */
.L_x_113:
[----:B------:R-:W-:Y:S05]  /*61d0*/  BRA.U !UP6, `(.L_x_115) ;  /* 0x000000010e387547 */ /* 0x000fea000b800000 */
[----:B------:R-:W-:Y:S01]  /*61e0*/  UPLOP3.LUT UP1, UPT, UPT, UPT, UP5, 0x80, 0x8 ;  /* 0x000000000008789c */ /* 0x000fe20003f2f050 */
[----:B-1----:R-:W-:Y:S01]  /*61f0*/  HFMA2 R0, -RZ, RZ, 0, 5.9604644775390625e-08 ;  /* 0x00000001ff007431 */ /* 0x002fe200000001ff */
[----:B------:R-:W1:Y:S01]  /*6200*/  LDCU.64 UR8, c[0x0][0x358] ;  /* 0x00006b00ff0877ac */ /* 0x000e620008000a00 */
[----:B------:R-:W-:Y:S03]  /*6210*/  IMAD.MOV.U32 R45, RZ, RZ, 0x1 ;  /* 0x00000001ff2d7424 */ /* 0x000fe600078e00ff */
[----:B------:R-:W-:Y:S05]  /*6220*/  PLOP3.LUT P2, PT, PT, PT, UP1, 0x80, 0x8 ;  /* 0x000000000008781c */ /* 0x000fea0003f4f018 */
[----:B------:R-:W2:Y:S01]  /*6230*/  @UP1 LDCU.64 UR4, c[0x0][0x888] ;  /* 0x00011100ff0417ac */ /* 0x000ea20008000a00 */
[----:B------:R-:W-:Y:S07]  /*6240*/  @UP1 UIMAD UR6, UR46, UR34, URZ ;  /* 0x000000222e0612a4 */ /* 0x000fee000f8e02ff */
[----:B------:R-:W-:Y:S01]  /*6250*/  @!P2 PRMT R45, R0, 0x7610, R45 ;  /* 0x00007610002da816 */ /* 0x000fe2000000002d */
[----:B--2---:R-:W-:Y:S06]  /*6260*/  @UP1 UIMAD.WIDE UR4, UR6, 0x4, UR4 ;  /* 0x00000004060418a5 */ /* 0x004fec000f8e0204 */
[----:B-----5:R-:W-:Y:S01]  /*6270*/  IMAD.U32 R26, RZ, RZ, UR4 ;  /* 0x00000004ff1a7e24 */ /* 0x020fe2000f8e00ff */
[----:B------:R-:W-:Y:S04]  /*6280*/  MOV R27, UR5 ;  /* 0x00000005001b7c02 */ /* 0x000fe80008000f00 */
[----:B------:R-:W2:Y:S01]  /*6290*/  @!UP1 LDCU UR4, c[0x0][0x880] ;  /* 0x00011000ff0497ac */ /* 0x000ea20008000800 */
[----:B-1----:R4:W5:Y:S02]  /*62a0*/  @P2 LDG.E R26, desc[UR8][R26.64] ;  /* 0x000000081a1a2981 */ /* 0x002964000c1e1900 */
[----:B--2-4-:R-:W-:Y:S07]  /*62b0*/  @!P2 IMAD.U32 R26, RZ, RZ, UR4 ;  /* 0x00000004ff1aae24 */ /* 0x014fee000f8e00ff */
.L_x_115:
[----:B-----5:R-:W-:Y:S01]  /*62c0*/  @!P1 FSETP.EQ.AND P3, PT, R26, RZ, PT ;  /* 0x000000ff1a00920b */ /* 0x020fe20003f62000 */
[----:B------:R-:W-:Y:S01]  /*62d0*/  @!UPT UIADD3 URZ, UPT, UPT, URZ, URZ, URZ ;  /* 0x000000fffffff290 */ /* 0x000fe2000fffe0ff */
[----:B------:R-:W-:Y:S11]  /*62e0*/  @!P1 BRA `(.L_x_116) ;  /* 0x0000000000149947 */ /* 0x000ff60003800000 */
[----:B------:R-:W-:Y:S02]  /*62f0*/  LOP3.LUT P1, RZ, R45, 0xff, RZ, 0xc0, !PT ;  /* 0x000000ff2dff7812 */ /* 0x000fe4000782c0ff */
[----:B------:R-:W-:Y:S04]  /*6300*/  PLOP3.LUT P3, PT, PT, PT, UP1, 0x80, 0x8 ;  /* 0x000000000008781c */ /* 0x000fe80003f6f018 */
[----:B------:R-:W-:Y:S07]  /*6310*/  PLOP3.LUT P3, PT, P3, PT, PT, 0x8, 0x80 ;  /* 0x000000000080781c */ /* 0x000fee0001f6e170 */
[----:B------:R-:W-:Y:S11]  /*6320*/  @P1 FSETP.EQ.AND P3, PT, R26, RZ, PT ;  /* 0x000000ff1a00120b */ /* 0x000ff60003f62000 */
[----:B------:R-:W-:Y:S02]  /*6330*/  @!UPT UIADD3 URZ, UPT, UPT, URZ, URZ, URZ ;  /* 0x000000fffffff290 */ /* 0x000fe4000fffe0ff */
.L_x_116:
[----:B------:R-:W-:Y:S01]  /*6340*/  ULEA UR7, UR32, UR31, 0x3 ;  /* 0x0000001f20077291 */ /* 0x000fe2000f8e18ff */
[----:B-1----:R-:W-:Y:S01]  /*6350*/  SHF.L.U32 R2, R9, 0x1f, RZ ;  /* 0x0000001f09027819 */ /* 0x002fe200000006ff */
[----:B------:R-:W-:Y:S02]  /*6360*/  USHF.L.U32 UR27, UR44, 0x6, URZ ;  /* 0x000000062c1b7899 */ /* 0x000fe400080006ff */
[----:B------:R-:W-:Y:S02]  /*6370*/  UISETP.NE.AND UP0, UPT, UR48, 0x1, UPT ;  /* 0x000000013000788c */ /* 0x000fe4000bf05270 */
[----:B------:R-:W-:Y:S01]  /*6380*/  UIMAD.WIDE.U32 UR4, UR27, UR49, URZ ;  /* 0x000000311b0472a5 */ /* 0x000fe2000f8e00ff */
[----:B------:R-:W-:Y:S02]  /*6390*/  ELECT P2, URZ, PT ;  /* 0x0000000000ff782f */ /* 0x000fe40003840000 */
[----:B------:R-:W1:Y:S02]  /*63a0*/  SYNCS.PHASECHK.TRANS64.TRYWAIT P1, [UR7+0x248], R2 ;  /* 0x00024802ff0075a7 */ /* 0x000e640008021107 */
[----:B------:R-:W-:Y:S02]  /*63b0*/  PLOP3.LUT P2, PT, P3, P2, PT, 0xf2, 0x2f ;  /* 0x00000000002f781c */ /* 0x000fe40001f45e72 */
[----:B------:R-:W-:Y:S02]  /*63c0*/  UMOV UR4, UR5 ;  /* 0x0000000500047c82 */ /* 0x000fe40008000000 */
[----:B------:R-:W-:Y:S04]  /*63d0*/  USHF.R.U32.HI UR4, URZ, UR50, UR4 ;  /* 0x00000032ff047299 */ /* 0x000fe80008011604 */
[----:B------:R-:W-:Y:S02]  /*63e0*/  USEL UR28, UR27, UR4, !UP0 ;  /* 0x000000041b1c7287 */ /* 0x000fe4000c000000 */
[----:B------:R-:W-:Y:S02]  /*63f0*/  UISETP.NE.AND UP0, UPT, UR51, 0x1, UPT ;  /* 0x000000013300788c */ /* 0x000fe4000bf05270 */
[----:B---3--:R-:W-:Y:S07]  /*6400*/  UIMAD.WIDE.U32 UR4, UR28, UR36, URZ ;  /* 0x000000241c0472a5 */ /* 0x008fee000f8e00ff */
[----:B------:R-:W-:Y:S02]  /*6410*/  UMOV UR4, UR5 ;  /* 0x0000000500047c82 */ /* 0x000fe40008000000 */
[----:B------:R-:W-:Y:S04]  /*6420*/  USHF.R.U32.HI UR4, URZ, UR37, UR4 ;  /* 0x00000025ff047299 */ /* 0x000fe80008011604 */
[----:B------:R-:W-:Y:S02]  /*6430*/  USEL UR29, UR28, UR4, !UP0 ;  /* 0x000000041c1d7287 */ /* 0x000fe4000c000000 */
[----:B------:R-:W-:Y:S02]  /*6440*/  UIADD3 UR4, UPT, UPT, -UR28, URZ, URZ ;  /* 0x000000ff1c047290 */ /* 0x000fe4000fffe1ff */
[----:B------:R-:W-:Y:S02]  /*6450*/  UIADD3 UR5, UPT, UPT, -UR29, URZ, URZ ;  /* 0x000000ff1d057290 */ /* 0x000fe4000fffe1ff */
[----:B------:R-:W-:Y:S02]  /*6460*/  UIMAD UR27, UR48, UR4, UR27 ;  /* 0x00000004301b72a4 */ /* 0x000fe4000f8e021b */
[----:B------:R-:W-:Y:S01]  /*6470*/  UIMAD UR28, UR51, UR5, UR28 ;  /* 0x00000005331c72a4 */ /* 0x000fe2000f8e021c */
[----:B-1----:R-:W-:Y:S11]  /*6480*/  @!P1 BRA `(.L_x_117) ;  /* 0x0000004000889947 */ /* 0x002ff60003800000 */
.L_x_249:
[----:B------:R-:W2:Y:S01]  /*6490*/  S2UR UR18, SR_CgaCtaId ;  /* 0x00000000001279c3 */ /* 0x000ea20000008800 */
[----:B------:R-:W-:Y:S01]  /*64a0*/  VOTEU.ALL UP0, P2 ;  /* 0x0000000000ff7886 */ /* 0x000fe20001000000 */
[----:B-1----:R-:W-:Y:S01]  /*64b0*/  @!P2 IADD3 R2, P1, PT, R10, 0x580, RZ ;  /* 0x000005800a02a810 */ /* 0x002fe20007f3e0ff */
[----:B------:R-:W-:Y:S01]  /*64c0*/  UIADD3 UR25, UPT, UPT, UR7, 0x230, URZ ;  /* 0x0000023007197890 */ /* 0x000fe2000fffe0ff */
[----:B------:R-:W-:Y:S01]  /*64d0*/  @P0 SHF.R.U32.HI R4, RZ, 0x10, R5 ;  /* 0x00000010ff040819 */ /* 0x000fe20000011605 */
[----:B------:R-:W-:Y:S01]  /*64e0*/  UMOV UR11, UR27 ;  /* 0x0000001b000b7c82 */ /* 0x000fe20008000000 */
[----:B------:R-:W-:Y:S01]  /*64f0*/  @!UP0 ULEA UR4, UR32, UR31, 0xc ;  /* 0x0000001f20048291 */ /* 0x000fe2000f8e60ff */
[----:B------:R-:W-:Y:S01]  /*6500*/  @!P2 IMAD.X R0, RZ, RZ, R11, P1 ;  /* 0x000000ffff00a224 */ /* 0x000fe200008e060b */
[----:B------:R-:W-:Y:S01]  /*6510*/  @!UP0 UPRMT UR5, URZ, 0x40, URZ ;  /* 0x00000040ff058896 */ /* 0x000fe200080000ff */
[----:B------:R-:W-:Y:S01]  /*6520*/  @P0 R2UR UR46, R4 ;  /* 0x00000000042e02ca */ /* 0x000fe200000e0000 */
[----:B------:R-:W-:Y:S02]  /*6530*/  @!UP0 UIADD3 UR24, UPT, UPT, UR4, 0x300, URZ ;  /* 0x0000030004188890 */ /* 0x000fe4000fffe0ff */
[----:B------:R-:W-:Y:S02]  /*6540*/  @!UP0 UIADD3 UR8, UPT, UPT, UR4, 0xb00, URZ ;  /* 0x00000b0004088890 */ /* 0x000fe4000fffe0ff */
[----:B------:R-:W-:Y:S02]  /*6550*/  UIADD3 UR4, UPT, UPT, UR32, 0x1, URZ ;  /* 0x0000000120047890 */ /* 0x000fe4000fffe0ff */
[----:B------:R-:W-:Y:S02]  /*6560*/  @!UP0 UIADD3 UR10, UPT, UPT, UR26, 0x20, URZ ;  /* 0x000000201a0a8890 */ /* 0x000fe4000fffe0ff */
[----:B------:R-:W-:Y:S01]  /*6570*/  @!UP0 UPRMT UR16, UR5, 0x5410, URZ ;  /* 0x0000541005108896 */ /* 0x000fe200080000ff */
[----:B------:R-:W-:Y:S01]  /*6580*/  @!P2 R2UR UR5, R2 ;  /* 0x000000000205a2ca */ /* 0x000fe200000e0000 */
[----:B------:R-:W-:Y:S01]  /*6590*/  UISETP.NE.AND UP0, UPT, UR4, 0x3, UPT ;  /* 0x000000030400788c */ /* 0x000fe2000bf05270 */
[----:B------:R-:W-:Y:S01]  /*65a0*/  UMOV UR12, UR28 ;  /* 0x0000001c000c7c82 */ /* 0x000fe20008000000 */
[----:B------:R-:W-:Y:S02]  /*65b0*/  UMOV UR13, UR29 ;  /* 0x0000001d000d7c82 */ /* 0x000fe40008000000 */
[----:B------:R-:W-:Y:S01]  /*65c0*/  USEL UR6, UR4, URZ, UP0 ;  /* 0x000000ff04067287 */ /* 0x000fe20008000000 */
[----:B------:R-:W-:Y:S01]  /*65d0*/  @!P2 R2UR UR4, R0 ;  /* 0x000000000004a2ca */ /* 0x000fe200000e0000 */
[----:B------:R-:W-:Y:S01]  /*65e0*/  USEL UR17, URZ, 0x1, UP0 ;  /* 0x00000001ff117887 */ /* 0x000fe20008000000 */
[----:B------:R-:W-:Y:S01]  /*65f0*/  @!P2 IMAD.MOV.U32 R0, RZ, RZ, 0x1000 ;  /* 0x00001000ff00a424 */ /* 0x000fe200078e00ff */
[----:B------:R-:W-:Y:S01]  /*6600*/  VOTEU.ALL UP0, P2 ;  /* 0x0000000000ff7886 */ /* 0x000fe20001000000 */
[----:B------:R-:W-:Y:S03]  /*6610*/  UMOV UR9, UR25 ;  /* 0x0000001900097c82 */ /* 0x000fe60008000000 */
[----:B------:R-:W-:Y:S01]  /*6620*/  IMAD.U32 R12, RZ, RZ, UR5 ;  /* 0x00000005ff0c7e24 */ /* 0x000fe2000f8e00ff */
[----:B------:R-:W-:Y:S04]  /*6630*/  LOP3.LUT R9, R9, UR17, RZ, 0x3c, !PT ;  /* 0x0000001109097c12 */ /* 0x000fe8000f8e3cff */
[----:B------:R-:W-:Y:S01]  /*6640*/  SHF.L.U32 R2, R9, 0x1f, RZ ;  /* 0x0000001f09027819 */ /* 0x000fe200000006ff */
[----:B------:R-:W-:Y:S01]  /*6650*/  IMAD.U32 R13, RZ, RZ, UR4 ;  /* 0x00000004ff0d7e24 */ /* 0x000fe2000f8e00ff */
[----:B------:R-:W-:Y:S04]  /*6660*/  @!P2 R2UR UR4, R12 ;  /* 0x000000000c04a2ca */ /* 0x000fe800000e0000 */
[----:B------:R-:W-:Y:S11]  /*6670*/  @!P2 R2UR UR5, R13 ;  /* 0x000000000d05a2ca */ /* 0x000ff600000e0000 */
[----:B------:R-:W-:Y:S02]  /*6680*/  @!UPT UIADD3 URZ, UPT, UPT, URZ, URZ, URZ ;  /* 0x000000fffffff290 */ /* 0x000fe4000fffe0ff */
[----:B------:R-:W-:Y:S01]  /*6690*/  @!UP0 UTMALDG.4D.IM2COL [UR24], [UR4], UR16 ;  /* 0x00000018040083b4 */ /* 0x000fe20008058010 */
[----:B------:R-:W-:Y:S05]  /*66a0*/  VOTEU.ALL UP0, P2 ;  /* 0x0000000000ff7886 */ /* 0x000fea0001000000 */
[----:B------:R2:W-:Y:S01]  /*66b0*/  @!UP0 UTMALDG.4D.IM2COL [UR8], [UR4], UR16 ;  /* 0x00000008040083b4 */ /* 0x0005e20008058010 */
[----:B------:R1:W-:Y:S01]  /*66c0*/  @!P2 SYNCS.ARRIVE.TRANS64.RED.A0TR RZ, [UR7+0x230], R0 ;  /* 0x00023000ffffa9a7 */ /* 0x0003e20008300407 */
[----:B--2---:R-:W-:Y:S02]  /*66d0*/  UPRMT UR4, UR18, 0x654, UR25 ;  /* 0x0000065412047896 */ /* 0x004fe40008000019 */
[----:B------:R-:W-:Y:S07]  /*66e0*/  ULEA UR5, UR6, UR31, 0x3 ;  /* 0x0000001f06057291 */ /* 0x000fee000f8e18ff */
[----:B------:R-:W-:Y:S02]  /*66f0*/  SYNCS.ARRIVE.TRANS64.RED.A1T0 RZ, [UR4], RZ ;  /* 0x000000ffffff79a7 */ /* 0x000fe40008100404 */
[----:B------:R-:W2:Y:S02]  /*6700*/  SYNCS.PHASECHK.TRANS64.TRYWAIT P1, [UR5+0x248], R2 ;  /* 0x00024802ff0075a7 */ /* 0x000ea40008021105 */
[----:B-12---:R-:W-:Y:S05]  /*6710*/  @!P1 BRA `(.L_x_118) ;  /* 0x0000003c00fc9947 */ /* 0x006fea0003800000 */
.L_x_251:
[----:B------:R-:W-:Y:S01]  /*6720*/  UIADD3 UR17, UPT, UPT, UR5, 0x230, URZ ;  /* 0x0000023005117890 */ /* 0x000fe2000fffe0ff */
[----:B------:R-:W2:Y:S01]  /*6730*/  S2UR UR56, SR_CgaCtaId ;  /* 0x00000000003879c3 */ /* 0x000ea20000008800 */
[----:B------:R-:W-:Y:S01]  /*6740*/  UPLOP3.LUT UP4, UPT, UPT, UPT, UPT, 0x80, 0x8 ;  /* 0x000000000008789c */ /* 0x000fe20003f8f070 */
[----:B-1----:R-:W-:Y:S01]  /*6750*/  @!P2 IADD3 R2, P0, PT, R10, 0x580, RZ ;  /* 0x000005800a02a810 */ /* 0x002fe20007f1e0ff */
[----:B------:R-:W-:Y:S01]  /*6760*/  UMOV UR19, UR27 ;  /* 0x0000001b00137c82 */ /* 0x000fe20008000000 */
[----:B------:R-:W-:Y:S01]  /*6770*/  UMOV UR20, UR28 ;  /* 0x0000001c00147c82 */ /* 0x000fe20008000000 */
[----:B------:R-:W-:Y:S01]  /*6780*/  UMOV UR21, UR29 ;  /* 0x0000001d00157c82 */ /* 0x000fe20008000000 */
[----:B------:R-:W-:Y:S01]  /*6790*/  UMOV UR11, UR27 ;  /* 0x0000001b000b7c82 */ /* 0x000fe20008000000 */
[----:B------:R-:W-:Y:S01]  /*67a0*/  UMOV UR12, UR28 ;  /* 0x0000001c000c7c82 */ /* 0x000fe20008000000 */
[----:B------:R-:W-:Y:S01]  /*67b0*/  UMOV UR13, UR29 ;  /* 0x0000001d000d7c82 */ /* 0x000fe20008000000 */
[----:B------:R-:W-:Y:S01]  /*67c0*/  UMOV UR9, UR17 ;  /* 0x0000001100097c82 */ /* 0x000fe20008000000 */
[----:B------:R-:W-:Y:S01]  /*67d0*/  VOTEU.ALL UP0, P2 ;  /* 0x0000000000ff7886 */ /* 0x000fe20001000000 */
[----:B------:R-:W-:Y:S01]  /*67e0*/  @!P2 IMAD.X R0, RZ, RZ, R11, P0 ;  /* 0x000000ffff00a224 */ /* 0x000fe200000e060b */
[----:B------:R-:W-:Y:S02]  /*67f0*/  R2UR UR55, R49 ;  /* 0x00000000313772ca */ /* 0x000fe400000e0000 */
[----:B------:R-:W-:Y:S01]  /*6800*/  R2UR UR44, R50 ;  /* 0x00000000322c72ca */ /* 0x000fe200000e0000 */
[----:B------:R-:W-:Y:S01]  /*6810*/  @!UP0 ULEA UR4, UR6, UR31, 0xc ;  /* 0x0000001f06048291 */ /* 0x000fe2000f8e60ff */
[----:B------:R-:W-:Y:S01]  /*6820*/  LOP3.LUT R8, R8, 0x1, RZ, 0x3c, !PT ;  /* 0x0000000108087812 */ /* 0x000fe200078e3cff */
[----:B------:R-:W-:Y:S02]  /*6830*/  @!UP0 UPRMT UR7, URZ, 0x40, URZ ;  /* 0x00000040ff078896 */ /* 0x000fe400080000ff */
[----:B------:R-:W-:Y:S02]  /*6840*/  @!UP0 UIADD3 UR16, UPT, UPT, UR4, 0x300, URZ ;  /* 0x0000030004108890 */ /* 0x000fe4000fffe0ff */
[----:B------:R-:W-:Y:S02]  /*6850*/  @!UP0 UIADD3 UR8, UPT, UPT, UR4, 0xb00, URZ ;  /* 0x00000b0004088890 */ /* 0x000fe4000fffe0ff */
[----:B------:R-:W-:Y:S01]  /*6860*/  UIADD3 UR4, UPT, UPT, UR6, 0x1, URZ ;  /* 0x0000000106047890 */ /* 0x000fe2000fffe0ff */
[----:B------:R-:W-:Y:S01]  /*6870*/  @!P2 R2UR UR6, R2 ;  /* 0x000000000206a2ca */ /* 0x000fe200000e0000 */
[----:B------:R-:W-:Y:S02]  /*6880*/  @!UP0 UIADD3 UR18, UPT, UPT, UR26, 0x10, URZ ;  /* 0x000000101a128890 */ /* 0x000fe4000fffe0ff */
[----:B------:R-:W-:Y:S02]  /*6890*/  @!UP0 UIADD3 UR10, UPT, UPT, UR26, 0x30, URZ ;  /* 0x000000301a0a8890 */ /* 0x000fe4000fffe0ff */
[----:B------:R-:W-:Y:S02]  /*68a0*/  @!UP0 UPRMT UR24, UR7, 0x5410, URZ ;  /* 0x0000541007188896 */ /* 0x000fe400080000ff */
[----:B------:R-:W-:Y:S02]  /*68b0*/  UISETP.NE.AND UP0, UPT, UR4, 0x3, UPT ;  /* 0x000000030400788c */ /* 0x000fe4000bf05270 */
[----:B------:R-:W-:Y:S02]  /*68c0*/  UIADD3 UR44, UPT, UPT, UR15, UR44, URZ ;  /* 0x0000002c0f2c7290 */ /* 0x000fe4000fffe0ff */
[----:B------:R-:W-:Y:S01]  /*68d0*/  USEL UR32, UR4, URZ, UP0 ;  /* 0x000000ff04207287 */ /* 0x000fe20008000000 */
[----:B------:R-:W-:Y:S01]  /*68e0*/  @!P2 R2UR UR4, R0 ;  /* 0x000000000004a2ca */ /* 0x000fe200000e0000 */
[----:B------:R-:W-:Y:S01]  /*68f0*/  IMAD.U32 R4, RZ, RZ, UR6 ;  /* 0x00000006ff047e24 */ /* 0x000fe2000f8e00ff */
[----:B------:R-:W-:Y:S02]  /*6900*/  USEL UR25, URZ, 0x1, UP0 ;  /* 0x00000001ff197887 */ /* 0x000fe40008000000 */
[----:B------:R-:W-:Y:S02]  /*6910*/  VOTEU.ALL UP0, P2 ;  /* 0x0000000000ff7886 */ /* 0x000fe40001000000 */
[----:B------:R-:W-:Y:S02]  /*6920*/  @!P2 R2UR UR6, R4 ;  /* 0x000000000406a2ca */ /* 0x000fe400000e0000 */
[----:B------:R-:W-:Y:S05]  /*6930*/  LOP3.LUT R9, R9, UR25, RZ, 0x3c, !PT ;  /* 0x0000001909097c12 */ /* 0x000fea000f8e3cff */
[----:B------:R-:W-:Y:S01]  /*6940*/  IMAD.U32 R5, RZ, RZ, UR4 ;  /* 0x00000004ff057e24 */ /* 0x000fe2000f8e00ff */
[----:B--2---:R-:W-:Y:S04]  /*6950*/  UPRMT UR4, UR56, 0x654, UR17 ;  /* 0x0000065438047896 */ /* 0x004fe80008000011 */
[----:B------:R-:W-:Y:S11]  /*6960*/  @!P2 R2UR UR7, R5 ;  /* 0x000000000507a2ca */ /* 0x000ff600000e0000 */
[----:B------:R-:W-:Y:S02]  /*6970*/  @!UPT UIADD3 URZ, UPT, UPT, URZ, URZ, URZ ;  /* 0x000000fffffff290 */ /* 0x000fe4000fffe0ff */
[----:B------:R1:W-:Y:S01]  /*6980*/  @!UP0 UTMALDG.4D.IM2COL [UR16], [UR6], UR24 ;  /* 0x00000010060083b4 */ /* 0x0003e20008058018 */
[----:B------:R-:W-:Y:S05]  /*6990*/  VOTEU.ALL UP0, P2 ;  /* 0x0000000000ff7886 */ /* 0x000fea0001000000 */
[----:B------:R2:W-:Y:S01]  /*69a0*/  @!UP0 UTMALDG.4D.IM2COL [UR8], [UR6], UR24 ;  /* 0x00000008060083b4 */ /* 0x0005e20008058018 */
[----:B------:R2:W-:Y:S01]  /*69b0*/  @!P2 SYNCS.ARRIVE.TRANS64.RED.A0TR RZ, [UR5+0x230], R3 ;  /* 0x00023003ffffa9a7 */ /* 0x0005e20008300405 */
[----:B------:R-:W-:Y:S01]  /*69c0*/  SYNCS.ARRIVE.TRANS64.RED.A1T0 RZ, [UR4], RZ ;  /* 0x000000ffffff79a7 */ /* 0x000fe20008100404 */
[----:B-1----:R-:W-:Y:S01]  /*69d0*/  UIADD3 UR20, UPT, UPT, UR14, UR55, URZ ;  /* 0x000000370e147290 */ /* 0x002fe2000fffe0ff */
[----:B------:R-:W-:Y:S11]  /*69e0*/  BRA.U UP2, `(.L_x_119) ;  /* 0xfffffff102747547 */ /* 0x000ff6000b83ffff */
[----:B------:R-:W-:Y:S01]  /*69f0*/  UIADD3 UR31, UPT, UPT, UR31, 0x248, URZ ;  /* 0x000002481f1f7890 */ /* 0x000fe2000fffe0ff */
[----:B------:R-:W-:-:S03]  /*6a00*/  SHF.L.U32 R2, R9, 0x1f, RZ ;  /* 0x0000001f09027819 */ /* 0x000fc600000006ff */
[----:B------:R-:W-:-:S09]  /*6a10*/  ULEA UR4, UR32, UR31, 0x3 ;  /* 0x0000001f20047291 */ /* 0x000fd2000f8e18ff */
[----:B------:R-:W1:Y:S02]  /*6a20*/  SYNCS.PHASECHK.TRANS64.TRYWAIT P0, [UR4], R2 ;  /* 0x00000002ff0075a7 */ /* 0x000e640008001104 */
[----:B-1----:R-:W-:Y:S05]  /*6a30*/  @!P0 BRA `(.L_x_120) ;  /* 0x0000003c004c8947 */ /* 0x002fea0003800000 */
.L_x_253:
[----:B------:R-:W-:-:S04]  /*6a40*/  UIADD3 UR4, UPT, UPT, UR32, 0x1, URZ ;  /* 0x0000000120047890 */ /* 0x000fc8000fffe0ff */
[----:B------:R-:W-:-:S04]  /*6a50*/  UISETP.NE.AND UP0, UPT, UR4, 0x3, UPT ;  /* 0x000000030400788c */ /* 0x000fc8000bf05270 */
[----:B--2---:R-:W-:Y:S02]  /*6a60*/  USEL UR6, URZ, 0x1, UP0 ;  /* 0x00000001ff067887 */ /* 0x004fe40008000000 */
[----:B------:R-:W-:-:S04]  /*6a70*/  USEL UR4, UR4, URZ, UP0 ;  /* 0x000000ff04047287 */ /* 0x000fc80008000000 */
[----:B------:R-:W-:Y:S01]  /*6a80*/  ULEA UR5, UR4, UR31, 0x3 ;  /* 0x0000001f04057291 */ /* 0x000fe2000f8e18ff */
[----:B------:R-:W-:-:S04]  /*6a90*/  LOP3.LUT R9, R9, UR6, RZ, 0x3c, !PT ;  /* 0x0000000609097c12 */ /* 0x000fc8000f8e3cff */
[----:B-1----:R-:W-:-:S04]  /*6aa0*/  SHF.L.U32 R2, R9, 0x1f, RZ ;  /* 0x0000001f09027819 */ /* 0x002fc800000006ff */
[----:B------:R-:W1:Y:S02]  /*6ab0*/  SYNCS.PHASECHK.TRANS64.TRYWAIT P0, [UR5], R2 ;  /* 0x00000002ff0075a7 */ /* 0x000e640008001105 */
[----:B-1----:R-:W-:Y:S05]  /*6ac0*/  @!P0 BRA `(.L_x_121) ;  /* 0x0000003c00408947 */ /* 0x002fea0003800000 */
.L_x_255:
[----:B------:R-:W-:-:S04]  /*6ad0*/  UIADD3 UR4, UPT, UPT, UR4, 0x1, URZ ;  /* 0x0000000104047890 */ /* 0x000fc8000fffe0ff */
[----:B------:R-:W-:-:S04]  /*6ae0*/  UISETP.NE.AND UP0, UPT, UR4, 0x3, UPT ;  /* 0x000000030400788c */ /* 0x000fc8000bf05270 */
[----:B------:R-:W-:Y:S02]  /*6af0*/  USEL UR5, URZ, 0x1, UP0 ;  /* 0x00000001ff057887 */ /* 0x000fe40008000000 */
[----:B------:R-:W-:-:S04]  /*6b00*/  USEL UR4, UR4, URZ, UP0 ;  /* 0x000000ff04047287 */ /* 0x000fc80008000000 */
[----:B------:R-:W-:Y:S01]  /*6b10*/  ULEA UR4, UR4, UR31, 0x3 ;  /* 0x0000001f04047291 */ /* 0x000fe2000f8e18ff */
[----:B-1----:R-:W-:-:S04]  /*6b20*/  LOP3.LUT R2, R9, UR5, RZ, 0x3c, !PT ;  /* 0x0000000509027c12 */ /* 0x002fc8000f8e3cff */
[----:B------:R-:W-:Y:S01]  /*6b30*/  SHF.L.U32 R2, R2, 0x1f, RZ ;  /* 0x0000001f02027819 */ /* 0x000fe200000006ff */
[----:B------:R-:W-:-:S07]  /*6b40*/  IMAD.U32 R0, RZ, RZ, UR4 ;  /* 0x00000004ff007e24 */ /* 0x000fce000f8e00ff */
.L_x_122:
[----:B-1----:R1:W2:Y:S02]  /*6b50*/  SYNCS.PHASECHK.TRANS64.TRYWAIT P0, [R0+URZ], R2 ;  /* 0x00000002000075a7 */ /* 0x0022a400080011ff */
[----:B--2---:R-:W-:Y:S05]  /*6b60*/  @!P0 NANOSLEEP.SYNCS 0x989680 ;  /* 0x009896800000895d */ /* 0x004fea0003900000 */
[----:B------:R-:W2:Y:S02]  /*6b70*/  @!P0 SYNCS.PHASECHK.TRANS64 P0, [R0+URZ], R2 ;  /* 0x00000002000085a7 */ /* 0x000ea400080010ff */
[----:B--2---:R-:W-:Y:S05]  /*6b80*/  @P0 EXIT ;  /* 0x000000000000094d */ /* 0x004fea0003800000 */
[----:B------:R-:W-:Y:S05]  /*6b90*/  BRA `(.L_x_122) ;  /* 0xfffffffc00ec7947 */ /* 0x000fea000383ffff */
.L_x_110:
[----:B------:R-:W-:-:S06]  /*6ba0*/  UISETP.GE.AND UP0, UPT, UR18, 0x4, UPT ;  /* 0x000000041200788c */ /* 0x000fcc000bf06270 */
[----:B------:R-:W-:-:S13]  /*6bb0*/  PLOP3.LUT P0, PT, PT, PT, UP0, 0x80, 0x8 ;  /* 0x000000000008781c */ /* 0x000fda0003f0f008 */
[----:B-1----:R-:W-:Y:S05]  /*6bc0*/  @!P0 EXIT ;  /* 0x000000000000894d */ /* 0x002fea0003800000 */
[----:B------:R-:W1:Y:S08]  /*6bd0*/  S2UR UR4, SR_CgaCtaId ;  /* 0x00000000000479c3 */ /* 0x000e700000008800 */
[----:B------:R-:W-:Y:S01]  /*6be0*/  BAR.SYNC.DEFER_BLOCKING 0x6, 0xa0 ;  /* 0x0182800000007b1d */ /* 0x000fe20000010000 */
[----:B------:R-:W-:Y:S01]  /*6bf0*/  IMAD.SHL.U32 R44, R55, 0x10, RZ ;  /* 0x00000010372c7824 */ /* 0x000fe200078e00ff */
[----:B------:R-:W-:Y:S01]  /*6c00*/  CS2R R52, SRZ ;  /* 0x0000000000347805 */ /* 0x000fe2000001ff00 */
[----:B------:R-:W-:-:S02]  /*6c10*/  IMAD.SHL.U32 R0, R46, 0x200, RZ ;  /* 0x000002002e007824 */ /* 0x000fc400078e00ff */
[C---:B------:R-:W-:Y:S01]  /*6c20*/  IMAD.SHL.U32 R4, R55.reuse, 0x2, RZ ;  /* 0x0000000237047824 */ /* 0x040fe200078e00ff */
[----:B------:R-:W-:Y:S02]  /*6c30*/  UMOV UR45, 0x400 ;  /* 0x00000400002d7882 */ /* 0x000fe40000000000 */
[----:B------:R-:W2:Y:S01]  /*6c40*/  LDC.64 R42, c[0x0][0x8b0] ;  /* 0x00022c00ff2a7b82 */ /* 0x000ea20000000a00 */
[C---:B------:R-:W-:Y:S01]  /*6c50*/  LOP3.LUT R54, R44.reuse, 0x5b0, RZ, 0xc0, !PT ;  /* 0x000005b02c367812 */ /* 0x040fe200078ec0ff */
[----:B------:R-:W-:Y:S01]  /*6c60*/  IMAD.U32 R23, R55, 0x10000, RZ ;  /* 0x0001000037177824 */ /* 0x000fe200078e00ff */
[----:B------:R-:W-:Y:S01]  /*6c70*/  LOP3.LUT R5, R44, 0x40, RZ, 0xc0, !PT ;  /* 0x000000402c057812 */ /* 0x000fe200078ec0ff */
[----:B------:R-:W-:Y:S01]  /*6c80*/  IMAD.MOV.U32 R22, RZ, RZ, RZ ;  /* 0x000000ffff167224 */ /* 0x000fe200078e00ff */
[----:B------:R-:W-:Y:S01]  /*6c90*/  LOP3.LUT R54, R54, 0x200, R0, 0xf8, !PT ;  /* 0x0000020036367812 */ /* 0x000fe200078ef800 */
[----:B------:R-:W-:Y:S01]  /*6ca0*/  IMAD.SHL.U32 R0, R46, 0x200000, RZ ;  /* 0x002000002e007824 */ /* 0x000fe200078e00ff */
[----:B------:R-:W-:Y:S01]  /*6cb0*/  LOP3.LUT P0, RZ, R44, 0x40, RZ, 0xc0, !PT ;  /* 0x000000402cff7812 */ /* 0x000fe2000780c0ff */
[----:B------:R-:W3:Y:S01]  /*6cc0*/  LDC.64 R40, c[0x0][0x8a8] ;  /* 0x00022a00ff287b82 */ /* 0x000ee20000000a00 */
[----:B------:R-:W-:Y:S01]  /*6cd0*/  LOP3.LUT R4, R5, 0x8, R4, 0xf8, !PT ;  /* 0x0000000805047812 */ /* 0x000fe200078ef804 */
[----:B------:R-:W4:Y:S01]  /*6ce0*/  LDCU UR59, c[0x0][0x370] ;  /* 0x00006e00ff3b77ac */ /* 0x000f220008000800 */
[----:B------:R-:W-:-:S02]  /*6cf0*/  LOP3.LUT R0, R0, 0x200000, RZ, 0xc0, !PT ;  /* 0x0020000000007812 */ /* 0x000fc400078ec0ff */
[----:B------:R-:W-:Y:S01]  /*6d00*/  LOP3.LUT R54, R54, R4, RZ, 0xfc, !PT ;  /* 0x0000000436367212 */ /* 0x000fe200078efcff */
[----:B------:R-:W2:Y:S01]  /*6d10*/  LDCU UR42, c[0x0][0xb0c] ;  /* 0x00016180ff2a77ac */ /* 0x000ea20008000800 */
[----:B------:R-:W-:Y:S02]  /*6d20*/  LOP3.LUT R23, R0, 0x400000, R23, 0xf8, !PT ;  /* 0x0040000000177812 */ /* 0x000fe400078ef817 */
[----:B------:R-:W-:Y:S01]  /*6d30*/  P2R R0, PR, RZ, 0x1 ;  /* 0x00000001ff007803 */ /* 0x000fe20000000000 */
[----:B-1----:R-:W-:Y:S01]  /*6d40*/  ULEA UR45, UR4, UR45, 0x18 ;  /* 0x0000002d042d7291 */ /* 0x002fe2000f8ec0ff */
[----:B------:R-:W-:Y:S01]  /*6d50*/  LOP3.LUT R55, R55, 0x60, RZ, 0xc0, !PT ;  /* 0x0000006037377812 */ /* 0x000fe200078ec0ff */
[----:B------:R-:W1:Y:S01]  /*6d60*/  LDCU.64 UR4, c[0x0][0xa90] ;  /* 0x00015200ff0477ac */ /* 0x000e620008000a00 */
[----:B------:R-:W2:Y:S06]  /*6d70*/  LDCU UR38, c[0x0][0xb30] ;  /* 0x00016600ff2677ac */ /* 0x000eac0008000800 */
[----:B------:R-:W4:Y:S01]  /*6d80*/  LDS R2, [UR45+0x2c0] ;  /* 0x0002c02dff027984 */ /* 0x000f220008000800 */
[----:B------:R-:W2:Y:S01]  /*6d90*/  LDCU.64 UR56, c[0x0][0x888] ;  /* 0x00011100ff3877ac */ /* 0x000ea20008000a00 */
[----:B------:R-:W2:Y:S01]  /*6da0*/  LDCU.64 UR40, c[0x0][0xb28] ;  /* 0x00016500ff2877ac */ /* 0x000ea20008000a00 */
[----:B------:R-:W2:Y:S01]  /*6db0*/  LDCU.64 UR62, c[0x0][0x890] ;  /* 0x00011200ff3e77ac */ /* 0x000ea20008000a00 */
[----:B-1----:R-:W-:Y:S01]  /*6dc0*/  IMAD.U32 R48, RZ, RZ, UR4 ;  /* 0x00000004ff307e24 */ /* 0x002fe2000f8e00ff */
[----:B------:R-:W-:Y:S01]  /*6dd0*/  UIADD3 UR4, UPT, UPT, UR45, 0x300, URZ ;  /* 0x000003002d047890 */ /* 0x000fe2000fffe0ff */
[----:B------:R-:W-:Y:S01]  /*6de0*/  IMAD.U32 R47, RZ, RZ, UR5 ;  /* 0x00000005ff2f7e24 */ /* 0x000fe2000f8e00ff */
[----:B------:R-:W1:Y:S04]  /*6df0*/  LDCU.128 UR52, c[0x0][0xb10] ;  /* 0x00016200ff3477ac */ /* 0x000e680008000c00 */
[----:B------:R-:W-:Y:S01]  /*6e00*/  IMAD.U32 R0, RZ, RZ, UR4 ;  /* 0x00000004ff007e24 */ /* 0x000fe2000f8e00ff */
[----:B------:R-:W1:Y:S01]  /*6e10*/  LDCU UR58, c[0x0][0x374] ;  /* 0x00006e80ff3a77ac */ /* 0x000e620008000800 */
[----:B------:R-:W-:Y:S01]  /*6e20*/  UMOV UR51, 0x1 ;  /* 0x0000000100337882 */ /* 0x000fe20000000000 */
[----:B------:R-:W-:Y:S01]  /*6e30*/  UMOV UR48, URZ ;  /* 0x000000ff00307c82 */ /* 0x000fe20008000000 */
[----:B------:R-:W-:Y:S01]  /*6e40*/  UMOV UR50, URZ ;  /* 0x000000ff00327c82 */ /* 0x000fe20008000000 */
[----:B------:R-:W-:Y:S01]  /*6e50*/  UMOV UR49, URZ ;  /* 0x000000ff00317c82 */ /* 0x000fe20008000000 */
[C---:B----4-:R-:W-:Y:S01]  /*6e60*/  VIADD R3, R2.reuse, 0x20 ;  /* 0x0000002002037836 */ /* 0x050fe20000000000 */
[----:B------:R-:W-:-:S04]  /*6e70*/  LOP3.LUT R2, R2, 0xffff, RZ, 0xc0, !PT ;  /* 0x0000ffff02027812 */ /* 0x000fc800078ec0ff */
[----:B------:R-:W-:-:S05]  /*6e80*/  LOP3.LUT R3, R3, 0xffff, RZ, 0xc0, !PT ;  /* 0x0000ffff03037812 */ /* 0x000fca00078ec0ff */
[----:B-123--:R4:W-:Y:S02]  /*6e90*/  STL.64 [R1], R2 ;  /* 0x0000000201007387 */ /* 0x00e9e40000100a00 */
.L_x_153:
[----:B----4-:R-:W-:Y:S04]  /*6ea0*/  SHF.L.U32 R2, R52, 0x1f, RZ ;  /* 0x0000001f34027819 */ /* 0x010fe800000006ff */
[----:B------:R-:W1:Y:S02]  /*6eb0*/  SYNCS.PHASECHK.TRANS64.TRYWAIT P0, [UR45+0x270], R2 ;  /* 0x00027002ff0075a7 */ /* 0x000e64000800112d */
[----:B-1----:R-:W-:Y:S05]  /*6ec0*/  @!P0 BRA `(.L_x_123) ;  /* 0x0000003800588947 */ /* 0x002fea0003800000 */
.L_x_257:
[----:B-1----:R-:W-:Y:S01]  /*6ed0*/  LEA R2, R22, UR43, 0x2 ;  /* 0x0000002b16027c11 */ /* 0x002fe2000f8e10ff */
[----:B------:R-:W1:Y:S01]  /*6ee0*/  LDS.128 R4, [UR45+0x2b0] ;  /* 0x0002b02dff047984 */ /* 0x000e620008000c00 */
[----:B------:R-:W-:Y:S02]  /*6ef0*/  UIADD3 UR4, UPT, UPT, UR45, 0x278, URZ ;  /* 0x000002782d047890 */ /* 0x000fe4000fffe0ff */
[----:B------:R-:W-:Y:S01]  /*6f00*/  UISETP.GE.AND UP0, UPT, UR39, 0x1, UPT ;  /* 0x000000012700788c */ /* 0x000fe2000bf06270 */
[----:B------:R-:W-:Y:S01]  /*6f10*/  @!PT LDS RZ, [RZ] ;  /* 0x00000000fffff984 */ /* 0x000fe20000000800 */
[----:B------:R-:W-:Y:S01]  /*6f20*/  @!PT LDS RZ, [RZ] ;  /* 0x00000000fffff984 */ /* 0x000fe20000000800 */
[----:B------:R-:W-:Y:S01]  /*6f30*/  @!PT LDS RZ, [RZ] ;  /* 0x00000000fffff984 */ /* 0x000fe20000000800 */
[----:B------:R-:W-:Y:S01]  /*6f40*/  @!PT LDS RZ, [RZ] ;  /* 0x00000000fffff984 */ /* 0x000fe20000000800 */
[----:B------:R2:W-:Y:S06]  /*6f50*/  MEMBAR.ALL.CTA ;  /* 0x0000000000007992 */ /* 0x0005ec0000008000 */
[----:B--2---:R-:W2:Y:S01]  /*6f60*/  FENCE.VIEW.ASYNC.S ;  /* 0x00000000000073c6 */ /* 0x004ea20000000000 */
[----:B------:R-:W-:Y:S09]  /*6f70*/  UPRMT UR4, URZ, 0x654, UR4 ;  /* 0x00000654ff047896 */ /* 0x000ff20008000004 */
[----:B--2---:R-:W-:Y:S01]  /*6f80*/  SYNCS.ARRIVE.TRANS64.RED.A1T0 RZ, [UR4], RZ ;  /* 0x000000ffffff79a7 */ /* 0x004fe20008100404 */
[----:B------:R-:W5:Y:S01]  /*6f90*/  LDL R2, [R2] ;  /* 0x0000000002027983 */ /* 0x000f620000100800 */
[----:B-1----:R-:W-:Y:S11]  /*6fa0*/  LOP3.LUT P0, RZ, R6, 0x1, RZ, 0xc0, !PT ;  /* 0x0000000106ff7812 */ /* 0x002ff6000780c0ff */
[----:B------:R-:W-:Y:S02]  /*6fb0*/  @!UPT UIADD3 URZ, UPT, UPT, URZ, URZ, URZ ;  /* 0x000000fffffff290 */ /* 0x000fe4000fffe0ff */
[----:B------:R-:W-:Y:S01]  /*6fc0*/  VOTEU.ANY UP1, P0 ;  /* 0x0000000000ff7886 */ /* 0x000fe20000020100 */
[----:B------:R-:W-:Y:S01]  /*6fd0*/  PLOP3.LUT P0, PT, PT, PT, UP1, 0x80, 0x8 ;  /* 0x000000000008781c */ /* 0x000fe20003f0f018 */
[----:B------:R-:W-:Y:S11]  /*6fe0*/  UP2UR UR60, UPR, URZ, 0x2 ;  /* 0x00000002ff3c7883 */ /* 0x000ff60008000000 */
[----:B------:R-:W-:Y:S01]  /*6ff0*/  @!UPT UIADD3 URZ, UPT, UPT, URZ, URZ, URZ ;  /* 0x000000fffffff290 */ /* 0x000fe2000fffe0ff */
[----:B------:R-:W-:Y:S02]  /*7000*/  @P0 MOV R3, R4 ;  /* 0x0000000400030202 */ /* 0x000fe40000000f00 */
[----:B------:R-:W-:Y:S02]  /*7010*/  @P0 LOP3.LUT R0, R5, 0xffff, RZ, 0xc0, !PT ;  /* 0x0000ffff05000812 */ /* 0x000fe400078ec0ff */
[----:B------:R-:W-:Y:S02]  /*7020*/  @P0 R2UR UR5, R3 ;  /* 0x00000000030502ca */ /* 0x000fe400000e0000 */
[----:B------:R-:W-:Y:S11]  /*7030*/  @P0 R2UR UR4, R0 ;  /* 0x00000000000402ca */ /* 0x000ff600000e0000 */
[----:B------:R-:W-:Y:S02]  /*7040*/  @UP1 UMOV UR37, UR5 ;  /* 0x0000000500251c82 */ /* 0x000fe40008000000 */
[----:B------:R-:W-:Y:S01]  /*7050*/  @UP1 UMOV UR36, UR4 ;  /* 0x0000000400241c82 */ /* 0x000fe20008000000 */
[----:B------:R-:W-:Y:S05]  /*7060*/  BRA.U !UP0, `(.L_x_124) ;  /* 0x0000000108cc7547 */ /* 0x000fea000b800000 */
[----:B------:R-:W1:Y:S01]  /*7070*/  LDCU UR9, c[0x0][0xb20] ;  /* 0x00016400ff0977ac */ /* 0x000e620008000800 */
[----:B------:R-:W-:Y:S02]  /*7080*/  UIMAD.WIDE.U32 UR4, UR58, UR55, URZ ;  /* 0x000000373a0472a5 */ /* 0x000fe4000f8e00ff */
[----:B------:R-:W-:Y:S02]  /*7090*/  UIMAD.WIDE.U32 UR6, UR59, UR52, URZ ;  /* 0x000000343b0672a5 */ /* 0x000fe4000f8e00ff */
[----:B------:R-:W-:Y:S02]  /*70a0*/  UIMAD.WIDE.U32 UR10, UR36, UR55, URZ ;  /* 0x00000037240a72a5 */ /* 0x000fe4000f8e00ff */
[----:B------:R-:W-:Y:S02]  /*70b0*/  UISETP.NE.AND UP0, UPT, UR54, 0x1, UPT ;  /* 0x000000013600788c */ /* 0x000fe4000bf05270 */
[----:B------:R-:W-:Y:S02]  /*70c0*/  UISETP.NE.AND UP1, UPT, UR42, 0x1, UPT ;  /* 0x000000012a00788c */ /* 0x000fe4000bf25270 */
[----:B------:R-:W-:Y:S02]  /*70d0*/  UISETP.NE.AND UP2, UPT, UR39, 0x1, UPT ;  /* 0x000000012700788c */ /* 0x000fe4000bf45270 */
[----:B------:R-:W-:Y:S01]  /*70e0*/  UIMAD.WIDE.U32 UR12, UR37, UR52, URZ ;  /* 0x00000034250c72a5 */ /* 0x000fe2000f8e00ff */
[----:B------:R-:W-:Y:S01]  /*70f0*/  UMOV UR4, UR5 ;  /* 0x0000000500047c82 */ /* 0x000fe20008000000 */
[----:B------:R-:W-:Y:S01]  /*7100*/  UMOV UR6, UR11 ;  /* 0x0000000b00067c82 */ /* 0x000fe20008000000 */
[----:B-1----:R-:W-:Y:S03]  /*7110*/  USHF.R.U32.HI UR8, URZ, UR9, UR4 ;  /* 0x00000009ff087299 */ /* 0x002fe60008011604 */
[----:B------:R-:W-:Y:S02]  /*7120*/  UMOV UR4, UR7 ;  /* 0x0000000700047c82 */ /* 0x000fe40008000000 */
[----:B------:R-:W-:Y:S02]  /*7130*/  USHF.R.U32.HI UR5, URZ, UR53, UR4 ;  /* 0x00000035ff057299 */ /* 0x000fe40008011604 */
[----:B------:R-:W-:Y:S02]  /*7140*/  USEL UR4, UR58, UR8, !UP0 ;  /* 0x000000083a047287 */ /* 0x000fe4000c000000 */
[----:B------:R-:W-:Y:S02]  /*7150*/  USHF.R.U32.HI UR8, URZ, UR9, UR6 ;  /* 0x00000009ff087299 */ /* 0x000fe40008011606 */
[----:B------:R-:W-:Y:S02]  /*7160*/  UIMAD.WIDE.U32 UR6, UR4, UR40, URZ ;  /* 0x00000028040672a5 */ /* 0x000fe4000f8e00ff */
[----:B------:R-:W-:Y:S02]  /*7170*/  USEL UR9, UR59, UR5, !UP1 ;  /* 0x000000053b097287 */ /* 0x000fe4000c800000 */
[----:B------:R-:W-:Y:S02]  /*7180*/  USEL UR8, UR36, UR8, !UP0 ;  /* 0x0000000824087287 */ /* 0x000fe4000c000000 */
[----:B------:R-:W-:Y:S01]  /*7190*/  UIMAD.WIDE.U32 UR10, UR9, UR40, URZ ;  /* 0x00000028090a72a5 */ /* 0x000fe2000f8e00ff */
[----:B------:R-:W-:Y:S01]  /*71a0*/  UMOV UR6, UR7 ;  /* 0x0000000700067c82 */ /* 0x000fe20008000000 */
[----:B------:R-:W-:Y:S01]  /*71b0*/  UMOV UR5, UR13 ;  /* 0x0000000d00057c82 */ /* 0x000fe20008000000 */
[----:B------:R-:W-:Y:S02]  /*71c0*/  @UP2 USHF.R.U32.HI UR4, URZ, UR41, UR6 ;  /* 0x00000029ff042299 */ /* 0x000fe40008011606 */
[----:B------:R-:W-:Y:S02]  /*71d0*/  USHF.R.U32.HI UR5, URZ, UR53, UR5 ;  /* 0x00000035ff057299 */ /* 0x000fe40008011605 */
[----:B------:R-:W-:Y:S02]  /*71e0*/  UIMAD UR4, UR39, UR4, URZ ;  /* 0x00000004270472a4 */ /* 0x000fe4000f8e02ff */
[----:B------:R-:W-:Y:S02]  /*71f0*/  USEL UR5, UR37, UR5, !UP1 ;  /* 0x0000000525057287 */ /* 0x000fe4000c800000 */
[----:B------:R-:W-:Y:S01]  /*7200*/  UISETP.GE.AND UP0, UPT, UR8, UR4, UPT ;  /* 0x000000040800728c */ /* 0x000fe2000bf06270 */
[----:B------:R-:W-:Y:S01]  /*7210*/  UMOV UR6, UR11 ;  /* 0x0000000b00067c82 */ /* 0x000fe20008000000 */
[----:B------:R-:W-:Y:S02]  /*7220*/  UIMAD.WIDE.U32 UR10, UR8, UR40, URZ ;  /* 0x00000028080a72a5 */ /* 0x000fe4000f8e00ff */
[----:B------:R-:W-:Y:S04]  /*7230*/  @UP2 USHF.R.U32.HI UR9, URZ, UR41, UR6 ;  /* 0x00000029ff092299 */ /* 0x000fe80008011606 */
[----:B------:R-:W-:Y:S01]  /*7240*/  UIMAD UR6, UR39, UR9, URZ ;  /* 0x00000009270672a4 */ /* 0x000fe2000f8e02ff */
[----:B------:R-:W-:Y:S03]  /*7250*/  UMOV UR4, UR11 ;  /* 0x0000000b00047c82 */ /* 0x000fe60008000000 */
[----:B------:R-:W-:Y:S02]  /*7260*/  UISETP.GE.OR UP0, UPT, UR5, UR6, UP0 ;  /* 0x000000060500728c */ /* 0x000fe40008706670 */
[----:B------:R-:W-:Y:S02]  /*7270*/  USHF.R.U32.HI UR4, URZ, UR41, UR4 ;  /* 0x00000029ff047299 */ /* 0x000fe40008011604 */
[----:B------:R-:W-:Y:S02]  /*7280*/  UIMAD.WIDE.U32 UR6, UR5, UR40, URZ ;  /* 0x00000028050672a5 */ /* 0x000fe4000f8e00ff */
[----:B------:R-:W-:Y:S02]  /*7290*/  USEL UR11, UR8, UR4, !UP2 ;  /* 0x00000004080b7287 */ /* 0x000fe4000d000000 */
[----:B------:R-:W-:Y:S02]  /*72a0*/  UIADD3 UR6, UPT, UPT, -UR5, URZ, URZ ;  /* 0x000000ff05067290 */ /* 0x000fe4000fffe1ff */
[----:B------:R-:W-:Y:S02]  /*72b0*/  UIADD3 UR10, UPT, UPT, -UR11, URZ, URZ ;  /* 0x000000ff0b0a7290 */ /* 0x000fe4000fffe1ff */
[----:B------:R-:W-:Y:S02]  /*72c0*/  UIMAD UR6, UR42, UR6, UR37 ;  /* 0x000000062a0672a4 */ /* 0x000fe4000f8e0225 */
[----:B------:R-:W-:Y:S01]  /*72d0*/  UIMAD UR10, UR39, UR10, UR8 ;  /* 0x0000000a270a72a4 */ /* 0x000fe2000f8e0208 */
[----:B------:R-:W-:Y:S01]  /*72e0*/  @!UP0 UMOV UR4, UR7 ;  /* 0x0000000700048c82 */ /* 0x000fe20008000000 */
[----:B------:R-:W-:Y:S02]  /*72f0*/  UIADD3 UR7, UPT, UPT, -UR8, URZ, URZ ;  /* 0x000000ff08077290 */ /* 0x000fe4000fffe1ff */
[----:B------:R-:W-:Y:S04]  /*7300*/  @!UP0 USHF.R.U32.HI UR4, URZ, UR41, UR4 ;  /* 0x00000029ff048299 */ /* 0x000fe80008011604 */
[----:B------:R-:W-:Y:S04]  /*7310*/  @!UP0 USEL UR4, UR5, UR4, !UP2 ;  /* 0x0000000405048287 */ /* 0x000fe8000d000000 */
[----:B------:R-:W-:Y:S02]  /*7320*/  @!UP0 UIMAD UR9, UR9, UR10, UR4 ;  /* 0x0000000a090982a4 */ /* 0x000fe4000f8e0204 */
[----:B------:R-:W-:Y:S02]  /*7330*/  @!UP0 UIADD3 UR10, UPT, UPT, UR11, -UR4, URZ ;  /* 0x800000040b0a8290 */ /* 0x000fe4000fffe0ff */
[----:B------:R-:W-:Y:S02]  /*7340*/  UIMAD UR4, UR54, UR7, UR36 ;  /* 0x00000007360472a4 */ /* 0x000fe4000f8e0224 */
[----:B------:R-:W-:Y:S03]  /*7350*/  @!UP0 UIMAD UR8, UR10, UR39, UR5 ;  /* 0x000000270a0882a4 */ /* 0x000fe6000f8e0205 */
[----:B------:R-:W-:Y:S02]  /*7360*/  @!UP0 UMOV UR5, UR9 ;  /* 0x0000000900058c82 */ /* 0x000fe40008000000 */
[----:B------:R-:W-:Y:S02]  /*7370*/  UIMAD UR37, UR5, UR42, UR6 ;  /* 0x0000002a052572a4 */ /* 0x000fe4000f8e0206 */
[----:B------:R-:W-:Y:S11]  /*7380*/  UIMAD UR36, UR8, UR54, UR4 ;  /* 0x00000036082472a4 */ /* 0x000ff6000f8e0204 */
[----:B------:R-:W-:Y:S01]  /*7390*/  @!UPT UIADD3 URZ, UPT, UPT, URZ, URZ, URZ ;  /* 0x000000fffffff290 */ /* 0x000fe2000fffe0ff */
.L_x_124:
[----:B------:R-:W-:Y:S01]  /*73a0*/  UISETP.NE.AND UP0, UPT, UR38, 0x1, UPT ;  /* 0x000000012600788c */ /* 0x000fe2000bf05270 */
[----:B------:R-:W-:Y:S01]  /*73b0*/  @P0 SHF.R.U32.HI R4, RZ, 0x10, R5 ;  /* 0x00000010ff040819 */ /* 0x000fe20000011605 */
[----:B------:R-:W-:Y:S02]  /*73c0*/  UIADD3 UR11, UPT, UPT, UR45, 0x300, URZ ;  /* 0x000003002d0b7890 */ /* 0x000fe4000fffe0ff */
[----:B------:R-:W-:Y:S01]  /*73d0*/  USHF.L.U32 UR47, UR20, 0x6, URZ ;  /* 0x00000006142f7899 */ /* 0x000fe200080006ff */
[----:B------:R-:W-:Y:S06]  /*73e0*/  @P0 R2UR UR61, R4 ;  /* 0x00000000043d02ca */ /* 0x000fec00000e0000 */
[----:B------:R-:W1:Y:S01]  /*73f0*/  @!UP0 LDCU.128 UR12, c[0x0][0xb10] ;  /* 0x00016200ff0c87ac */ /* 0x000e620008000c00 */
[----:B------:R-:W2:Y:S01]  /*7400*/  @!UP0 LDCU UR5, c[0x0][0xb0c] ;  /* 0x00016180ff0587ac */ /* 0x000ea20008000800 */
[----:B------:R-:W3:Y:S01]  /*7410*/  @!UP0 LDCU UR10, c[0x0][0xb20] ;  /* 0x00016400ff0a87ac */ /* 0x000ee20008000800 */
[----:B-1----:R-:W-:Y:S02]  /*7420*/  UIMAD.WIDE.U32 UR8, UR37, UR12, URZ ;  /* 0x0000000c250872a5 */ /* 0x002fe4000f8e00ff */
[----:B------:R-:W-:Y:S02]  /*7430*/  UIMAD.WIDE.U32 UR6, UR36, UR15, URZ ;  /* 0x0000000f240672a5 */ /* 0x000fe4000f8e00ff */
[----:B------:R-:W-:Y:S03]  /*7440*/  @!UP0 UISETP.NE.AND UP1, UPT, UR14, 0x1, UPT ;  /* 0x000000010e00888c */ /* 0x000fe6000bf25270 */
[----:B------:R-:W-:Y:S01]  /*7450*/  @!UP0 UMOV UR4, UR9 ;  /* 0x0000000900048c82 */ /* 0x000fe20008000000 */
[----:B--2---:R-:W-:Y:S02]  /*7460*/  @!UP0 UISETP.NE.AND UP2, UPT, UR5, 0x1, UPT ;  /* 0x000000010500888c */ /* 0x004fe4000bf45270 */
[----:B------:R-:W-:Y:S01]  /*7470*/  @!UP0 USHF.R.U32.HI UR4, URZ, UR13, UR4 ;  /* 0x0000000dff048299 */ /* 0x000fe20008011604 */
[----:B------:R-:W-:Y:S02]  /*7480*/  @!UP0 UMOV UR6, UR7 ;  /* 0x0000000700068c82 */ /* 0x000fe40008000000 */
[----:B---3--:R-:W-:Y:S02]  /*7490*/  @!UP0 USHF.R.U32.HI UR6, URZ, UR10, UR6 ;  /* 0x0000000aff068299 */ /* 0x008fe40008011606 */
[----:B------:R-:W-:Y:S02]  /*74a0*/  @!UP0 USEL UR7, UR37, UR4, !UP2 ;  /* 0x0000000425078287 */ /* 0x000fe4000d000000 */
[----:B------:R-:W-:Y:S04]  /*74b0*/  @!UP0 USEL UR6, UR36, UR6, !UP1 ;  /* 0x0000000624068287 */ /* 0x000fe8000c800000 */
[----:B------:R-:W-:Y:S02]  /*74c0*/  @!UP0 UIADD3 UR4, UPT, UPT, -UR7, UR6, URZ ;  /* 0x0000000607048290 */ /* 0x000fe4000fffe1ff */
[----:B------:R-:W-:Y:S02]  /*74d0*/  @!UP0 UIADD3 UR6, UPT, UPT, UR7, -UR6, URZ ;  /* 0x8000000607068290 */ /* 0x000fe4000fffe0ff */
[----:B------:R-:W-:Y:S02]  /*74e0*/  @!UP0 UIMAD UR37, UR4, UR5, UR37 ;  /* 0x00000005042582a4 */ /* 0x000fe4000f8e0225 */
[----:B------:R-:W-:Y:S02]  /*74f0*/  @!UP0 UIMAD UR36, UR6, UR14, UR36 ;  /* 0x0000000e062482a4 */ /* 0x000fe4000f8e0224 */
[----:B------:R-:W-:Y:S09]  /*7500*/  ULOP3.LUT UP0, URZ, UR11, 0x90, URZ, 0xc0, !UPT ;  /* 0x000000900bff7892 */ /* 0x000ff2000f80c0ff */
[----:B------:R-:W-:Y:S05]  /*7510*/  BRA.U !UP0, `(.L_x_125) ;  /* 0x00000001087c7547 */ /* 0x000fea000b800000 */
[----:B------:R-:W1:Y:S01]  /*7520*/  LDCU.64 UR8, c[0x4][0x80] ;  /* 0x01001000ff0877ac */ /* 0x000e620008000a00 */
[----:B------:R-:W-:Y:S01]  /*7530*/  MOV R16, 0x0 ;  /* 0x0000000000107802 */ /* 0x000fe20000000f00 */
[----:B------:R-:W-:Y:S02]  /*7540*/  HFMA2 R12, -RZ, RZ, 0, 5.9604644775390625e-08 ;  /* 0x00000001ff0c7431 */ /* 0x000fe400000001ff */
[----:B------:R-:W-:Y:S01]  /*7550*/  IMAD.MOV.U32 R8, RZ, RZ, 0x70 ;  /* 0x00000070ff087424 */ /* 0x000fe200078e00ff */
[----:B------:R2:W3:Y:S01]  /*7560*/  LDC.64 R14, c[0x4][R16] ;  /* 0x01000000100e7b82 */ /* 0x0004e20000000a00 */
[----:B------:R-:W4:Y:S01]  /*7570*/  LDCU.64 UR6, c[0x4][0x88] ;  /* 0x01001100ff0677ac */ /* 0x000f220008000a00 */
[----:B------:R-:W-:Y:S01]  /*7580*/  IMAD.MOV.U32 R13, RZ, RZ, RZ ;  /* 0x000000ffff0d7224 */ /* 0x000fe200078e00ff */
[----:B------:R-:W2:Y:S01]  /*7590*/  LDCU.64 UR4, c[0x4][0x8] ;  /* 0x01000100ff0477ac */ /* 0x000ea20008000a00 */
[----:B-1----:R-:W-:Y:S01]  /*75a0*/  MOV R5, UR9 ;  /* 0x0000000900057c02 */ /* 0x002fe20008000f00 */
[----:B------:R-:W-:Y:S01]  /*75b0*/  IMAD.U32 R4, RZ, RZ, UR8 ;  /* 0x00000008ff047e24 */ /* 0x000fe2000f8e00ff */
[----:B----4-:R-:W-:Y:S01]  /*75c0*/  MOV R7, UR7 ;  /* 0x0000000700077c02 */ /* 0x010fe20008000f00 */
[----:B------:R-:W-:Y:S01]  /*75d0*/  IMAD.U32 R6, RZ, RZ, UR6 ;  /* 0x00000006ff067e24 */ /* 0x000fe2000f8e00ff */
[----:B--2---:R-:W-:Y:S01]  /*75e0*/  MOV R11, UR5 ;  /* 0x00000005000b7c02 */ /* 0x004fe20008000f00 */
[----:B------:R-:W-:Y:S02]  /*75f0*/  IMAD.U32 R10, RZ, RZ, UR4 ;  /* 0x00000004ff0a7e24 */ /* 0x000fe4000f8e00ff */
[----:B------:R-:W-:Y:S07]  /*7600*/  LEPC R20, `(.L_x_126) ;  /* 0x000000001014794e */ /* 0x000fee0000000000 */
[----:B---3-5:R-:W-:Y:S05]  /*7610*/  CALL.ABS.NOINC R14 ;  /* 0x000000000e007343 */ /* 0x028fea0003c00000 */
.L_x_126:
[----:B------:R-:W1:Y:S01]  /*7620*/  LDCU.64 UR8, c[0x4][0x80] ;  /* 0x01001000ff0877ac */ /* 0x000e620008000a00 */
[----:B------:R-:W2:Y:S01]  /*7630*/  LDC.64 R16, c[0x4][R16] ;  /* 0x0100000010107b82 */ /* 0x000ea20000000a00 */
[----:B------:R-:W-:Y:S02]  /*7640*/  HFMA2 R12, -RZ, RZ, 0, 5.9604644775390625e-08 ;  /* 0x00000001ff0c7431 */ /* 0x000fe400000001ff */
[----:B------:R-:W-:Y:S02]  /*7650*/  IMAD.MOV.U32 R8, RZ, RZ, 0x70 ;  /* 0x00000070ff087424 */ /* 0x000fe400078e00ff */
[----:B------:R-:W-:Y:S01]  /*7660*/  IMAD.MOV.U32 R13, RZ, RZ, RZ ;  /* 0x000000ffff0d7224 */ /* 0x000fe200078e00ff */
[----:B------:R-:W3:Y:S01]  /*7670*/  LDCU.64 UR6, c[0x4][0x88] ;  /* 0x01001100ff0677ac */ /* 0x000ee20008000a00 */
[----:B------:R-:W4:Y:S01]  /*7680*/  LDCU.64 UR4, c[0x4][0x8] ;  /* 0x01000100ff0477ac */ /* 0x000f220008000a00 */
[----:B-1----:R-:W-:Y:S02]  /*7690*/  MOV R4, UR8 ;  /* 0x0000000800047c02 */ /* 0x002fe40008000f00 */
[----:B------:R-:W-:Y:S02]  /*76a0*/  MOV R5, UR9 ;  /* 0x0000000900057c02 */ /* 0x000fe40008000f00 */
[----:B---3--:R-:W-:Y:S01]  /*76b0*/  MOV R7, UR7 ;  /* 0x0000000700077c02 */ /* 0x008fe20008000f00 */
[----:B------:R-:W-:Y:S01]  /*76c0*/  IMAD.U32 R6, RZ, RZ, UR6 ;  /* 0x00000006ff067e24 */ /* 0x000fe2000f8e00ff */
[----:B----4-:R-:W-:Y:S01]  /*76d0*/  MOV R11, UR5 ;  /* 0x00000005000b7c02 */ /* 0x010fe20008000f00 */
[----:B------:R-:W-:Y:S02]  /*76e0*/  IMAD.U32 R10, RZ, RZ, UR4 ;  /* 0x00000004ff0a7e24 */ /* 0x000fe4000f8e00ff */
[----:B------:R-:W-:Y:S07]  /*76f0*/  LEPC R20, `(.L_x_125) ;  /* 0x000000001014794e */ /* 0x000fee0000000000 */
[----:B--2---:R-:W-:Y:S05]  /*7700*/  CALL.ABS.NOINC R16 ;  /* 0x0000000010007343 */ /* 0x004fea0003c00000 */
.L_x_125:
[----:B------:R-:W-:Y:S01]  /*7710*/  R2UR UR4, R51 ;  /* 0x00000000330472ca */ /* 0x000fe200000e0000 */
[----:B------:R-:W-:Y:S01]  /*7720*/  UISETP.NE.U32.AND UP0, UPT, UR62, URZ, UPT ;  /* 0x000000ff3e00728c */ /* 0x000fe2000bf05070 */
[----:B------:R-:W-:Y:S02]  /*7730*/  ISETP.NE.U32.AND P4, PT, R42, RZ, PT ;  /* 0x000000ff2a00720c */ /* 0x000fe40003f85070 */
[----:B------:R-:W-:Y:S01]  /*7740*/  ISETP.NE.U32.AND P2, PT, RZ, UR56, PT ;  /* 0x00000038ff007c0c */ /* 0x000fe2000bf45070 */
[----:B------:R-:W-:Y:S01]  /*7750*/  UISETP.NE.AND.EX UP1, UPT, UR63, URZ, UPT, UP0 ;  /* 0x000000ff3f00728c */ /* 0x000fe2000bf25300 */
[----:B------:R-:W-:Y:S01]  /*7760*/  ISETP.NE.AND.EX P4, PT, R43, RZ, PT, P4 ;  /* 0x000000ff2b00720c */ /* 0x000fe20003f85340 */
[----:B------:R-:W-:Y:S01]  /*7770*/  UPLOP3.LUT UP0, UPT, UPT, UPT, UPT, 0x40, 0x4 ;  /* 0x000000000004789c */ /* 0x000fe20003f0e870 */
[----:B------:R-:W-:Y:S05]  /*7780*/  ISETP.NE.AND.EX P2, PT, RZ, UR57, PT, P2 ;  /* 0x00000039ff007c0c */ /* 0x000fea000bf45320 */
[----:B------:R-:W-:Y:S06]  /*7790*/  UISETP.NE.AND UP2, UPT, UR4, URZ, UPT ;  /* 0x000000ff0400728c */ /* 0x000fec000bf45270 */
[----:B------:R-:W-:Y:S05]  /*77a0*/  PLOP3.LUT P1, PT, PT, PT, UP2, 0x80, 0x8 ;  /* 0x000000000008781c */ /* 0x000fea0003f2f028 */
[----:B------:R-:W-:Y:S06]  /*77b0*/  @UP2 UPLOP3.LUT UP0, UPT, UPT, UPT, UP1, 0x80, 0x8 ;  /* 0x000000000008289c */ /* 0x000fec0003f0f010 */
[----:B------:R-:W-:Y:S01]  /*77c0*/  PLOP3.LUT P0, PT, PT, PT, UP0, 0x80, 0x8 ;  /* 0x000000000008781c */ /* 0x000fe20003f0f008 */
[----:B------:R-:W-:Y:S01]  /*77d0*/  @!UPT UIADD3 URZ, UPT, UPT, URZ, URZ, URZ ;  /* 0x000000fffffff290 */ /* 0x000fe2000fffe0ff */
[----:B------:R-:W-:Y:S11]  /*77e0*/  BRA.U !UP1, `(.L_x_127) ;  /* 0x00000001093c7547 */ /* 0x000ff6000b800000 */
[----:B------:R-:W-:Y:S01]  /*77f0*/  UISETP.NE.U32.AND UP0, UPT, UR56, URZ, UPT ;  /* 0x000000ff3800728c */ /* 0x000fe2000bf05070 */
[----:B------:R-:W-:Y:S01]  /*7800*/  HFMA2 R0, -RZ, RZ, 0, 5.9604644775390625e-08 ;  /* 0x00000001ff007431 */ /* 0x000fe200000001ff */
[----:B------:R-:W1:Y:S01]  /*7810*/  LDCU.64 UR8, c[0x0][0x358] ;  /* 0x00006b00ff0877ac */ /* 0x000e620008000a00 */
[----:B------:R-:W-:Y:S01]  /*7820*/  IMAD.MOV.U32 R45, RZ, RZ, 0x1 ;  /* 0x00000001ff2d7424 */ /* 0x000fe200078e00ff */
[----:B------:R-:W-:Y:S06]  /*7830*/  UISETP.NE.AND.EX UP0, UPT, UR57, URZ, UPT, UP0 ;  /* 0x000000ff3900728c */ /* 0x000fec000bf05300 */
        /* <DEDUP_REMOVED lines=9> */
[----:B-12---:R-:W-:Y:S02]  /*78d0*/  @!P3 IMAD.U32 R26, RZ, RZ, UR4 ;  /* 0x00000004ff1abe24 */ /* 0x006fe4000f8e00ff */
.L_x_127:
[----:B------:R-:W-:Y:S05]  /*78e0*/  @!P4 BRA `(.L_x_128) ;  /* 0x000000000024c947 */ /* 0x000fea0003800000 */
[----:B------:R-:W-:Y:S01]  /*78f0*/  ISETP.NE.U32.AND P3, PT, R40, RZ, PT ;  /* 0x000000ff2800720c */ /* 0x000fe20003f65070 */
[----:B------:R-:W1:Y:S03]  /*7900*/  LDCU.64 UR4, c[0x0][0x358] ;  /* 0x00006b00ff0477ac */ /* 0x000e660008000a00 */
[----:B------:R-:W-:Y:S11]  /*7910*/  ISETP.NE.AND.EX P3, PT, R41, RZ, PT, P3 ;  /* 0x000000ff2900720c */ /* 0x000ff60003f65330 */
[----:B------:R-:W-:Y:S02]  /*7920*/  @!UPT UIADD3 URZ, UPT, UPT, URZ, URZ, URZ ;  /* 0x000000fffffff290 */ /* 0x000fe4000fffe0ff */
[----:B------:R-:W2:Y:S01]  /*7930*/  @P3 LDC.64 R4, c[0x0][0x8a8] ;  /* 0x00022a00ff043b82 */ /* 0x000ea20000000a00 */
[----:B------:R-:W-:Y:S04]  /*7940*/  @P3 IMAD R0, R42, UR46, RZ ;  /* 0x0000002e2a003c24 */ /* 0x000fe8000f8e02ff */
[----:B--2---:R-:W-:Y:S05]  /*7950*/  @P3 IMAD.WIDE R4, R0, 0x4, R4 ;  /* 0x0000000400043825 */ /* 0x004fea00078e0204 */
[----:B-1---5:R1:W5:Y:S02]  /*7960*/  @P3 LDG.E R24, desc[UR4][R4.64] ;  /* 0x0000000404183981 */ /* 0x022364000c1e1900 */
[----:B-1----:R-:W2:Y:S02]  /*7970*/  @!P3 LDC R24, c[0x0][0x8a0] ;  /* 0x00022800ff18bb82 */ /* 0x002ea40000000800 */
.L_x_128:
[----:B-----5:R-:W-:Y:S01]  /*7980*/  FSETP.NEU.AND P4, PT, R26, RZ, PT ;  /* 0x000000ff1a00720b */ /* 0x020fe20003f8d000 */
[----:B------:R-:W1:Y:S01]  /*7990*/  LDCU.128 UR8, c[0x0][0xa80] ;  /* 0x00015000ff0877ac */ /* 0x000e620008000c00 */
[----:B------:R-:W-:Y:S01]  /*79a0*/  SEL R5, RZ, 0xffffffff, P2 ;  /* 0xffffffffff057807 */ /* 0x000fe20001000000 */
[----:B------:R-:W-:Y:S01]  /*79b0*/  IMAD.U32 R64, RZ, RZ, UR48 ;  /* 0x00000030ff407e24 */ /* 0x000fe2000f8e00ff */
[----:B------:R-:W-:Y:S01]  /*79c0*/  @P1 LOP3.LUT P2, RZ, R45, 0xff, RZ, 0xc0, !PT ;  /* 0x000000ff2dff1812 */ /* 0x000fe2000784c0ff */
[----:B------:R-:W-:Y:S01]  /*79d0*/  IMAD.SHL.U32 R66, R54, 0x2, RZ ;  /* 0x0000000236427824 */ /* 0x000fe200078e00ff */
[----:B------:R-:W-:Y:S01]  /*79e0*/  @P1 SEL R0, RZ, 0xffffffff, P4 ;  /* 0xffffffffff001807 */ /* 0x000fe20002000000 */
[----:B------:R-:W-:Y:S01]  /*79f0*/  IMAD.SHL.U32 R64, R64, 0x1000, RZ ;  /* 0x0000100040407824 */ /* 0x000fe200078e00ff */
[----:B------:R-:W-:Y:S01]  /*7a00*/  LEA R59, R22, UR45, 0x3 ;  /* 0x0000002d163b7c11 */ /* 0x000fe2000f8e18ff */
[----:B------:R-:W-:Y:S01]  /*7a10*/  ULOP3.LUT UR4, UR51, 0x1, URZ, 0x3c, !UPT ;  /* 0x0000000133047892 */ /* 0x000fe2000f8e3cff */
[----:B------:R-:W-:Y:S01]  /*7a20*/  @P0 SEL R0, R5, R0, !P2 ;  /* 0x0000000005000207 */ /* 0x000fe20005000000 */
[----:B------:R-:W-:Y:S01]  /*7a30*/  USHF.L.U32 UR12, UR44, 0x6, URZ ;  /* 0x000000062c0c7899 */ /* 0x000fe200080006ff */
[----:B------:R-:W-:Y:S01]  /*7a40*/  R2UR UR6, R48 ;  /* 0x00000000300672ca */ /* 0x000fe200000e0000 */
[----:B------:R-:W-:Y:S01]  /*7a50*/  BSSY B1, `(.L_x_129) ;  /* 0x0000049000017945 */ /* 0x000fe20003800000 */
[----:B------:R-:W-:Y:S01]  /*7a60*/  @P1 LOP3.LUT R0, R0, 0x1, RZ, 0xc0, !PT ;  /* 0x0000000100001812 */ /* 0x000fe200078ec0ff */
[----:B------:R-:W-:Y:S01]  /*7a70*/  IMAD.U32 R27, RZ, RZ, UR4 ;  /* 0x00000004ff1b7e24 */ /* 0x000fe2000f8e00ff */
[----:B------:R-:W-:Y:S01]  /*7a80*/  R2UR UR13, R47 ;  /* 0x000000002f0d72ca */ /* 0x000fe200000e0000 */
[----:B------:R-:W-:Y:S01]  /*7a90*/  IMAD.U32 R58, RZ, RZ, UR12 ;  /* 0x0000000cff3a7e24 */ /* 0x000fe2000f8e00ff */
[----:B------:R-:W-:Y:S01]  /*7aa0*/  ISETP.NE.U32.OR P6, PT, R0, 0x1, !P1 ;  /* 0x000000010000780c */ /* 0x000fe20004fc5470 */
[----:B------:R-:W-:Y:S01]  /*7ab0*/  IMAD.U32 R0, RZ, RZ, UR48 ;  /* 0x00000030ff007e24 */ /* 0x000fe2000f8e00ff */
[----:B-1----:R-:W-:Y:S01]  /*7ac0*/  UIMAD.WIDE.U32 UR4, UR12, UR9, URZ ;  /* 0x000000090c0472a5 */ /* 0x002fe2000f8e00ff */
[----:B------:R-:W-:Y:S01]  /*7ad0*/  PLOP3.LUT P3, PT, PT, PT, UP1, 0x80, 0x8 ;  /* 0x000000000008781c */ /* 0x000fe20003f6f018 */
[----:B------:R-:W-:Y:S01]  /*7ae0*/  UISETP.NE.AND UP0, UPT, UR8, 0x1, UPT ;  /* 0x000000010800788c */ /* 0x000fe2000bf05270 */
[----:B------:R-:W-:Y:S01]  /*7af0*/  SEL R4, RZ, 0xffffffff, P4 ;  /* 0xffffffffff047807 */ /* 0x000fe20002000000 */
[----:B------:R-:W-:Y:S01]  /*7b00*/  IMAD.MOV.U32 R67, RZ, RZ, 0x1 ;  /* 0x00000001ff437424 */ /* 0x000fe200078e00ff */
[----:B------:R-:W-:Y:S01]  /*7b10*/  LEA R0, R0, UR45, 0x3 ;  /* 0x0000002d00007c11 */ /* 0x000fe2000f8e18ff */
[----:B------:R-:W-:Y:S01]  /*7b20*/  IMAD.IADD R25, R23, 0x1, R2 ;  /* 0x0000000117197824 */ /* 0x000fe200078e0202 */
[----:B------:R-:W-:Y:S01]  /*7b30*/  UMOV UR4, UR5 ;  /* 0x0000000500047c82 */ /* 0x000fe20008000000 */
[----:B------:R-:W-:Y:S01]  /*7b40*/  LOP3.LUT P4, R60, R45, 0xff, RZ, 0xc0, !PT ;  /* 0x000000ff2d3c7812 */ /* 0x000fe2000788c0ff */
[----:B------:R-:W-:Y:S01]  /*7b50*/  USHF.R.U32.HI UR4, URZ, UR10, UR4 ;  /* 0x0000000aff047299 */ /* 0x000fe20008011604 */
[----:B------:R-:W-:Y:S01]  /*7b60*/  P2R R61, PR, RZ, 0x40 ;  /* 0x00000040ff3d7803 */ /* 0x000fe20000000000 */
[----:B------:R-:W-:Y:S01]  /*7b70*/  IMAD.U32 R65, RZ, RZ, UR48 ;  /* 0x00000030ff417e24 */ /* 0x000fe2000f8e00ff */
[----:B------:R-:W-:Y:S01]  /*7b80*/  @P6 SHF.L.U32 R3, R27, 0x1f, RZ ;  /* 0x0000001f1b036819 */ /* 0x000fe200000006ff */
[----:B------:R-:W-:Y:S01]  /*7b90*/  USEL UR4, UR12, UR4, !UP0 ;  /* 0x000000040c047287 */ /* 0x000fe2000c000000 */
[----:B------:R-:W-:Y:S01]  /*7ba0*/  @P3 SEL R4, R5, R4, !P4 ;  /* 0x0000000405043207 */ /* 0x000fe20006000000 */
[----:B------:R-:W-:Y:S01]  /*7bb0*/  UISETP.NE.AND UP0, UPT, UR11, 0x1, UPT ;  /* 0x000000010b00788c */ /* 0x000fe2000bf05270 */
[----:B------:R1:W3:Y:S01]  /*7bc0*/  @P6 SYNCS.PHASECHK.TRANS64.TRYWAIT P1, [R0+URZ+0x230], R3 ;  /* 0x00023003000065a7 */ /* 0x0002e200080211ff */
[----:B------:R-:W-:Y:S01]  /*7bd0*/  UIMAD.WIDE.U32 UR6, UR4, UR6, URZ ;  /* 0x00000006040672a5 */ /* 0x000fe2000f8e00ff */
[----:B------:R-:W-:Y:S01]  /*7be0*/  LOP3.LUT R4, R4, 0x1, RZ, 0xc0, !PT ;  /* 0x0000000104047812 */ /* 0x000fe200078ec0ff */
[----:B------:R-:W-:Y:S01]  /*7bf0*/  IMAD.U32 R57, RZ, RZ, UR4 ;  /* 0x00000004ff397e24 */ /* 0x000fe2000f8e00ff */
[----:B------:R-:W-:Y:S02]  /*7c00*/  CS2R R38, SRZ ;  /* 0x0000000000267805 */ /* 0x000fe4000001ff00 */
[----:B------:R-:W-:Y:S01]  /*7c10*/  PLOP3.LUT P2, PT, PT, PT, UP0, 0x80, 0x8 ;  /* 0x000000000008781c */ /* 0x000fe20003f4f008 */
[----:B------:R-:W-:Y:S01]  /*7c20*/  IMAD R6, RZ, RZ, -UR4 ;  /* 0x80000004ff067e24 */ /* 0x000fe2000f8e02ff */
[----:B------:R-:W-:Y:S01]  /*7c30*/  ISETP.NE.U32.AND P5, PT, R4, 0x1, PT ;  /* 0x000000010400780c */ /* 0x000fe20003fa5070 */
[----:B------:R-:W-:Y:S01]  /*7c40*/  UMOV UR5, UR7 ;  /* 0x0000000700057c82 */ /* 0x000fe20008000000 */
[----:B------:R-:W-:Y:S01]  /*7c50*/  IMAD.U32 R56, RZ, RZ, UR4 ;  /* 0x00000004ff387e24 */ /* 0x000fe2000f8e00ff */
[----:B------:R-:W-:Y:S01]  /*7c60*/  USHF.R.U32.HI UR5, URZ, UR13, UR5 ;  /* 0x0000000dff057299 */ /* 0x000fe20008011605 */
[----:B------:R-:W-:Y:S01]  /*7c70*/  IMAD R58, R6, UR8, R58 ;  /* 0x00000008063a7c24 */ /* 0x000fe2000f8e023a */
[----:B------:R-:W-:Y:S02]  /*7c80*/  P2R R68, PR, RZ, 0x20 ;  /* 0x00000020ff447803 */ /* 0x000fe40000000000 */
[----:B------:R-:W-:Y:S02]  /*7c90*/  CS2R R36, SRZ ;  /* 0x0000000000247805 */ /* 0x000fe4000001ff00 */
[----:B------:R-:W-:Y:S02]  /*7ca0*/  CS2R R30, SRZ ;  /* 0x00000000001e7805 */ /* 0x000fe4000001ff00 */
[----:B------:R-:W-:Y:S02]  /*7cb0*/  CS2R R28, SRZ ;  /* 0x00000000001c7805 */ /* 0x000fe4000001ff00 */
[----:B------:R-:W-:Y:S02]  /*7cc0*/  SEL R57, R57, UR5, !P2 ;  /* 0x0000000539397c07 */ /* 0x000fe4000d000000 */
[----:B------:R-:W-:Y:S03]  /*7cd0*/  IADD3 R63, PT, PT, R64, UR45, R66 ;  /* 0x0000002d403f7c10 */ /* 0x000fe6000fffe042 */
[----:B------:R-:W-:Y:S01]  /*7ce0*/  IMAD.MOV R5, RZ, RZ, -R57 ;  /* 0x000000ffff057224 */ /* 0x000fe200078e0a39 */
[----:B-1----:R-:W-:Y:S03]  /*7cf0*/  SHF.L.U32 R3, R53, 0x1f, RZ ;  /* 0x0000001f35037819 */ /* 0x002fe600000006ff */
[----:B------:R-:W-:Y:S01]  /*7d00*/  IMAD R56, R5, UR11, R56 ;  /* 0x0000000b05387c24 */ /* 0x000fe2000f8e0238 */
[----:B------:R1:W4:Y:S01]  /*7d10*/  SYNCS.PHASECHK.TRANS64.TRYWAIT P0, [R59+URZ+0x280], R3 ;  /* 0x000280033b0075a7 */ /* 0x00032200080011ff */
[----:B---3--:R-:W-:Y:S01]  /*7d20*/  @P6 SEL R67, RZ, 0x1, !P1 ;  /* 0x00000001ff436807 */ /* 0x008fe20004800000 */
[----:B-1----:R-:W-:Y:S06]  /*7d30*/  @!P6 BRA `(.L_x_130) ;  /* 0x000000000068e947 */ /* 0x002fec0003800000 */
[----:B------:R-:W-:Y:S01]  /*7d40*/  LOP3.LUT P6, RZ, R44, 0x40, RZ, 0xc0, !PT ;  /* 0x000000402cff7812 */ /* 0x000fe200078cc0ff */
[----:B------:R-:W-:Y:S01]  /*7d50*/  VIADD R2, R63, 0x300 ;  /* 0x000003003f027836 */ /* 0x000fe20000000000 */
[----:B------:R-:W-:Y:S01]  /*7d60*/  ISETP.NE.AND P2, PT, R67, RZ, PT ;  /* 0x000000ff4300720c */ /* 0x000fe20003f45270 */
[----:B------:R-:W-:Y:S01]  /*7d70*/  BSSY B0, `(.L_x_131) ;  /* 0x000000d000007945 */ /* 0x000fe20003800000 */
[----:B------:R-:W-:Y:S01]  /*7d80*/  PLOP3.LUT P1, PT, PT, PT, PT, 0x8, 0x80 ;  /* 0x000000000080781c */ /* 0x000fe20003f2e170 */
[----:B------:R-:W-:Y:S01]  /*7d90*/  @P5 VIADD R4, R63, 0x310 ;  /* 0x000003103f045836 */ /* 0x000fe20000000000 */
[----:B------:R-:W-:Y:S02]  /*7da0*/  @P5 PLOP3.LUT P1, PT, P6, PT, PT, 0x80, 0x8 ;  /* 0x000000000008581c */ /* 0x000fe4000372f070 */
[----:B------:R-:W-:Y:S02]  /*7db0*/  CS2R R38, SRZ ;  /* 0x0000000000267805 */ /* 0x000fe4000001ff00 */
[----:B------:R-:W-:Y:S02]  /*7dc0*/  CS2R R36, SRZ ;  /* 0x0000000000247805 */ /* 0x000fe4000001ff00 */
[----:B------:R-:W-:Y:S02]  /*7dd0*/  CS2R R30, SRZ ;  /* 0x00000000001e7805 */ /* 0x000fe4000001ff00 */
[----:B------:R-:W-:Y:S05]  /*7de0*/  CS2R R28, SRZ ;  /* 0x00000000001c7805 */ /* 0x000fea000001ff00 */
[----:B------:R-:W-:Y:S01]  /*7df0*/  @P1 VIADD R4, R2, 0xfffffff0 ;  /* 0xfffffff002041836 */ /* 0x000fe20000000000 */
[----:B------:R-:W-:Y:S06]  /*7e00*/  @P2 BRA `(.L_x_132) ;  /* 0x00000000000c2947 */ /* 0x000fec0003800000 */
[----:B------:R-:W-:Y:S04]  /*7e10*/  SHF.L.U32 R2, R27, 0x1f, RZ ;  /* 0x0000001f1b027819 */ /* 0x000fe800000006ff */
[----:B------:R-:W1:Y:S02]  /*7e20*/  SYNCS.PHASECHK.TRANS64.TRYWAIT P1, [R0+URZ+0x230], R2 ;  /* 0x00023002000075a7 */ /* 0x000e6400080211ff */
[----:B-1----:R-:W-:Y:S05]  /*7e30*/  @!P1 BRA `(.L_x_133) ;  /* 0x0000002800949947 */ /* 0x002fea0003800000 */
.L_x_132:
[----:B------:R-:W-:Y:S05]  /*7e40*/  BSYNC B0 ;  /* 0x0000000000007941 */ /* 0x000fea0003800000 */
.L_x_131:
[----:B------:R-:W-:Y:S01]  /*7e50*/  UIADD3 UR4, UPT, UPT, UR48, 0x1, URZ ;  /* 0x0000000130047890 */ /* 0x000fe2000fffe0ff */
[----:B------:R-:W-:Y:S03]  /*7e60*/  ISETP.NE.AND P1, PT, R68, RZ, PT ;  /* 0x000000ff4400720c */ /* 0x000fe60003f25270 */
[----:B------:R-:W-:Y:S04]  /*7e70*/  UISETP.NE.AND UP0, UPT, UR4, 0x3, UPT ;  /* 0x000000030400788c */ /* 0x000fe8000bf05270 */
[----:B------:R-:W-:Y:S02]  /*7e80*/  USEL UR5, URZ, 0x1, UP0 ;  /* 0x00000001ff057887 */ /* 0x000fe40008000000 */
[----:B------:R-:W-:Y:S04]  /*7e90*/  USEL UR4, UR4, URZ, UP0 ;  /* 0x000000ff04047287 */ /* 0x000fe80008000000 */
[----:B------:R3:W1:Y:S01]  /*7ea0*/  @P1 LDS.128 R36, [R4] ;  /* 0x0000000004241984 */ /* 0x0006620000000c00 */
[----:B------:R-:W-:Y:S01]  /*7eb0*/  LOP3.LUT R27, R27, UR5, RZ, 0x3c, !PT ;  /* 0x000000051b1b7c12 */ /* 0x000fe2000f8e3cff */
[----:B------:R-:W-:Y:S02]  /*7ec0*/  IMAD.U32 R65, RZ, RZ, UR4 ;  /* 0x00000004ff417e24 */ /* 0x000fe4000f8e00ff */
[----:B------:R3:W1:Y:S04]  /*7ed0*/  @P1 LDS.128 R28, [R63+0x300] ;  /* 0x000300003f1c1984 */ /* 0x0006680000000c00 */
.L_x_130:
[----:B------:R-:W-:Y:S05]  /*7ee0*/  BSYNC B1 ;  /* 0x0000000000017941 */ /* 0x000fea0003800000 */
.L_x_129:
[----:B-1----:R-:W-:Y:S04]  /*7ef0*/  SHF.R.U32.HI R0, RZ, 0x15, R25 ;  /* 0x00000015ff007819 */ /* 0x002fe80000011619 */
[----:B------:R-:W-:Y:S01]  /*7f00*/  LOP3.LUT P1, RZ, R0, 0x3, R46, 0x48, !PT ;  /* 0x0000000300ff7812 */ /* 0x000fe2000782482e */
[----:B------:R-:W-:Y:S01]  /*7f10*/  @!UPT UIADD3 URZ, UPT, UPT, URZ, URZ, URZ ;  /* 0x000000fffffff290 */ /* 0x000fe2000fffe0ff */
[----:B----4-:R-:W-:Y:S11]  /*7f20*/  @P0 BRA `(.L_x_134) ;  /* 0x0000000000080947 */ /* 0x010ff60003800000 */
[----:B------:R-:W1:Y:S02]  /*7f30*/  SYNCS.PHASECHK.TRANS64.TRYWAIT P0, [R59+URZ+0x280], R3 ;  /* 0x000280033b0075a7 */ /* 0x000e6400080011ff */
[----:B-1----:R-:W-:Y:S05]  /*7f40*/  @!P0 BRA `(.L_x_135) ;  /* 0x0000002800648947 */ /* 0x002fea0003800000 */
.L_x_134:
[----:B------:R-:W-:Y:S05]  /*7f50*/  @!P1 BRA `(.L_x_136) ;  /* 0x0000000000409947 */ /* 0x000fea0003800000 */
[----:B------:R-:W4:Y:S01]  /*7f60*/  LDCU.64 UR8, c[0x4][0x70] ;  /* 0x01000e00ff0877ac */ /* 0x000f220008000a00 */
[----:B-1----:R-:W-:Y:S01]  /*7f70*/  MOV R3, 0x0 ;  /* 0x0000000000037802 */ /* 0x002fe20000000f00 */
[----:B------:R-:W-:Y:S02]  /*7f80*/  HFMA2 R12, -RZ, RZ, 0, 5.9604644775390625e-08 ;  /* 0x00000001ff0c7431 */ /* 0x000fe400000001ff */
[----:B------:R-:W-:Y:S02]  /*7f90*/  IMAD.MOV.U32 R8, RZ, RZ, 0x192 ;  /* 0x00000192ff087424 */ /* 0x000fe400078e00ff */
[----:B------:R-:W-:Y:S01]  /*7fa0*/  IMAD.MOV.U32 R13, RZ, RZ, RZ ;  /* 0x000000ffff0d7224 */ /* 0x000fe200078e00ff */
[----:B------:R-:W1:Y:S01]  /*7fb0*/  LDCU.64 UR6, c[0x4][0x78] ;  /* 0x01000f00ff0677ac */ /* 0x000e620008000a00 */
[----:B------:R-:W2:Y:S01]  /*7fc0*/  LDC.64 R2, c[0x4][R3] ;  /* 0x0100000003027b82 */ /* 0x000ea20000000a00 */
[----:B------:R-:W5:Y:S01]  /*7fd0*/  LDCU.64 UR4, c[0x4][0x10] ;  /* 0x01000200ff0477ac */ /* 0x000f620008000a00 */
[----:B----4-:R-:W-:Y:S01]  /*7fe0*/  MOV R5, UR9 ;  /* 0x0000000900057c02 */ /* 0x010fe20008000f00 */
[----:B---3--:R-:W-:Y:S01]  /*7ff0*/  IMAD.U32 R4, RZ, RZ, UR8 ;  /* 0x00000008ff047e24 */ /* 0x008fe2000f8e00ff */
[----:B-1----:R-:W-:Y:S01]  /*8000*/  MOV R7, UR7 ;  /* 0x0000000700077c02 */ /* 0x002fe20008000f00 */
[----:B------:R-:W-:Y:S01]  /*8010*/  IMAD.U32 R6, RZ, RZ, UR6 ;  /* 0x00000006ff067e24 */ /* 0x000fe2000f8e00ff */
[----:B-----5:R-:W-:Y:S01]  /*8020*/  MOV R11, UR5 ;  /* 0x00000005000b7c02 */ /* 0x020fe20008000f00 */
[----:B------:R-:W-:Y:S02]  /*8030*/  IMAD.U32 R10, RZ, RZ, UR4 ;  /* 0x00000004ff0a7e24 */ /* 0x000fe4000f8e00ff */
[----:B------:R-:W-:Y:S07]  /*8040*/  LEPC R20, `(.L_x_136) ;  /* 0x000000001014794e */ /* 0x000fee0000000000 */
[----:B--2---:R-:W-:Y:S05]  /*8050*/  CALL.ABS.NOINC R2 ;  /* 0x0000000002007343 */ /* 0x004fea0003c00000 */
.L_x_136:
[----:B-1----:R-:W-:Y:S01]  /*8060*/  SHF.L.U32 R3, R28, 0x10, RZ ;  /* 0x000000101c037819 */ /* 0x002fe200000006ff */
[----:B------:R-:W-:Y:S05]  /*8070*/  WARPSYNC.ALL ;  /* 0x0000000000007948 */ /* 0x000fea0003800000 */
[----:B------:R-:W-:Y:S01]  /*8080*/  R2UR UR4, R25 ;  /* 0x00000000190472ca */ /* 0x000fe200000e0000 */
[----:B------:R-:W-:Y:S01]  /*8090*/  BSSY.RECONVERGENT B0, `(.L_x_137) ;  /* 0x0000059000007945 */ /* 0x000fe20003800200 */
[----:B------:R-:W-:Y:S02]  /*80a0*/  SHF.L.U32 R20, R29, 0x10, RZ ;  /* 0x000000101d147819 */ /* 0x000fe400000006ff */
[----:B------:R-:W-:Y:S02]  /*80b0*/  MOV R62, 0x10 ;  /* 0x00000010003e7802 */ /* 0x000fe40000000f00 */
[----:B------:R-:W-:Y:S02]  /*80c0*/  LOP3.LUT P6, RZ, R44, 0x40, RZ, 0xc0, !PT ;  /* 0x000000402cff7812 */ /* 0x000fe400078cc0ff */
[----:B------:R-:W-:Y:S02]  /*80d0*/  ISETP.NE.AND P0, PT, R55, RZ, PT ;  /* 0x000000ff3700720c */ /* 0x000fe40003f05270 */
[----:B------:R-:W-:Y:S03]  /*80e0*/  SEL R62, R62, 0xfffffff0, !P6 ;  /* 0xfffffff03e3e7807 */ /* 0x000fe60007000000 */
[----:B---3--:R-:W2:Y:S02]  /*80f0*/  LDTM.x16 R4, tmem[UR4] ;  /* 0x00000004000479ee */ /* 0x008ea40008240000 */
[----:B--2---:R-:W-:Y:S01]  /*8100*/  FMUL R0, R24, R4 ;  /* 0x0000000418007220 */ /* 0x004fe20000400000 */
[----:B------:R-:W-:Y:S01]  /*8110*/  LOP3.LUT R4, R28, 0xffff0000, RZ, 0xc0, !PT ;  /* 0xffff00001c047812 */ /* 0x000fe200078ec0ff */
[C---:B------:R-:W-:Y:S01]  /*8120*/  FMUL R2, R24.reuse, R5 ;  /* 0x0000000518027220 */ /* 0x040fe20000400000 */
[----:B------:R-:W-:Y:S01]  /*8130*/  FMUL R5, R24, R9 ;  /* 0x0000000918057220 */ /* 0x000fe20000400000 */
[----:B------:R-:W-:Y:S01]  /*8140*/  FFMA R0, R26, R3, R0 ;  /* 0x000000031a007223 */ /* 0x000fe20000000000 */
[----:B------:R-:W-:Y:S01]  /*8150*/  FMUL R9, R24, R13 ;  /* 0x0000000d18097220 */ /* 0x000fe20000400000 */
[----:B------:R-:W-:Y:S01]  /*8160*/  FFMA R2, R26, R4, R2 ;  /* 0x000000041a027223 */ /* 0x000fe20000000002 */
[C---:B------:R-:W-:Y:S01]  /*8170*/  FMUL R4, R24.reuse, R8 ;  /* 0x0000000818047220 */ /* 0x040fe20000400000 */
[C---:B------:R-:W-:Y:S01]  /*8180*/  FMUL R8, R24.reuse, R12 ;  /* 0x0000000c18087220 */ /* 0x040fe20000400000 */
[C---:B------:R-:W-:Y:S01]  /*8190*/  FMUL R12, R24.reuse, R16 ;  /* 0x00000010180c7220 */ /* 0x040fe20000400000 */
[----:B------:R-:W-:Y:S01]  /*81a0*/  LOP3.LUT R16, R29, 0xffff0000, RZ, 0xc0, !PT ;  /* 0xffff00001d107812 */ /* 0x000fe200078ec0ff */
[----:B------:R-:W-:Y:S01]  /*81b0*/  FMUL R3, R24, R6 ;  /* 0x0000000618037220 */ /* 0x000fe20000400000 */
[----:B------:R-:W-:Y:S01]  /*81c0*/  F2FP.BF16.F32.PACK_AB R32, R2, R0 ;  /* 0x000000000220723e */ /* 0x000fe200000010ff */
[----:B------:R-:W-:Y:S01]  /*81d0*/  FMUL R13, R24, R17 ;  /* 0x00000011180d7220 */ /* 0x000fe20000400000 */
[----:B------:R-:W-:Y:S01]  /*81e0*/  SHF.L.U32 R17, R30, 0x10, RZ ;  /* 0x000000101e117819 */ /* 0x000fe200000006ff */
[----:B------:R-:W-:Y:S01]  /*81f0*/  FMUL R7, R24, R7 ;  /* 0x0000000718077220 */ /* 0x000fe20000400000 */
[----:B------:R-:W-:Y:S01]  /*8200*/  LOP3.LUT R0, R30, 0xffff0000, RZ, 0xc0, !PT ;  /* 0xffff00001e007812 */ /* 0x000fe200078ec0ff */
[C---:B------:R-:W-:Y:S01]  /*8210*/  FFMA R3, R26.reuse, R20, R3 ;  /* 0x000000141a037223 */ /* 0x040fe20000000003 */
[C---:B------:R-:W-:Y:S01]  /*8220*/  SHF.L.U32 R2, R31.reuse, 0x10, RZ ;  /* 0x000000101f027819 */ /* 0x040fe200000006ff */
[C---:B------:R-:W-:Y:S01]  /*8230*/  FFMA R7, R26.reuse, R16, R7 ;  /* 0x000000101a077223 */ /* 0x040fe20000000007 */
[----:B------:R-:W-:Y:S01]  /*8240*/  LOP3.LUT R16, R31, 0xffff0000, RZ, 0xc0, !PT ;  /* 0xffff00001f107812 */ /* 0x000fe200078ec0ff */
[C---:B------:R-:W-:Y:S01]  /*8250*/  FFMA R4, R26.reuse, R17, R4 ;  /* 0x000000111a047223 */ /* 0x040fe20000000004 */
[----:B------:R-:W-:Y:S01]  /*8260*/  FFMA R5, R26, R0, R5 ;  /* 0x000000001a057223 */ /* 0x000fe20000000005 */
[----:B------:R-:W-:Y:S01]  /*8270*/  SHF.L.U32 R0, R36, 0x10, RZ ;  /* 0x0000001024007819 */ /* 0x000fe200000006ff */
[C---:B------:R-:W-:Y:S01]  /*8280*/  FMUL R6, R24.reuse, R10 ;  /* 0x0000000a18067220 */ /* 0x040fe20000400000 */
[----:B------:R-:W-:Y:S01]  /*8290*/  F2FP.BF16.F32.PACK_AB R33, R7, R3 ;  /* 0x000000030721723e */ /* 0x000fe200000010ff */
[----:B------:R-:W-:Y:S01]  /*82a0*/  FMUL R11, R24, R11 ;  /* 0x0000000b180b7220 */ /* 0x000fe20000400000 */
[C---:B------:R-:W-:Y:S01]  /*82b0*/  SHF.L.U32 R3, R37.reuse, 0x10, RZ ;  /* 0x0000001025037819 */ /* 0x040fe200000006ff */
[----:B------:R-:W-:Y:S01]  /*82c0*/  FFMA R6, R26, R2, R6 ;  /* 0x000000021a067223 */ /* 0x000fe20000000006 */
[----:B------:R-:W-:Y:S01]  /*82d0*/  LOP3.LUT R2, R36, 0xffff0000, RZ, 0xc0, !PT ;  /* 0xffff000024027812 */ /* 0x000fe200078ec0ff */
[C---:B------:R-:W-:Y:S01]  /*82e0*/  FFMA R11, R26.reuse, R16, R11 ;  /* 0x000000101a0b7223 */ /* 0x040fe2000000000b */
[----:B------:R-:W-:Y:S01]  /*82f0*/  FFMA R8, R26, R0, R8 ;  /* 0x000000001a087223 */ /* 0x000fe20000000008 */
[C---:B------:R-:W-:Y:S01]  /*8300*/  FMUL R10, R24.reuse, R14 ;  /* 0x0000000e180a7220 */ /* 0x040fe20000400000 */
[----:B------:R-:W-:Y:S01]  /*8310*/  LOP3.LUT R0, R37, 0xffff0000, RZ, 0xc0, !PT ;  /* 0xffff000025007812 */ /* 0x000fe200078ec0ff */
[----:B------:R-:W-:Y:S01]  /*8320*/  FMUL R15, R24, R15 ;  /* 0x0000000f180f7220 */ /* 0x000fe20000400000 */
[C---:B------:R-:W-:Y:S01]  /*8330*/  FFMA R9, R26.reuse, R2, R9 ;  /* 0x000000021a097223 */ /* 0x040fe20000000009 */
[----:B------:R-:W-:Y:S01]  /*8340*/  FFMA R10, R26, R3, R10 ;  /* 0x000000031a0a7223 */ /* 0x000fe2000000000a */
[----:B------:R-:W-:Y:S01]  /*8350*/  SHF.L.U32 R2, R38, 0x10, RZ ;  /* 0x0000001026027819 */ /* 0x000fe200000006ff */
[----:B------:R-:W-:Y:S01]  /*8360*/  FFMA R15, R26, R0, R15 ;  /* 0x000000001a0f7223 */ /* 0x000fe2000000000f */
[----:B------:R-:W-:Y:S01]  /*8370*/  LOP3.LUT R3, R38, 0xffff0000, RZ, 0xc0, !PT ;  /* 0xffff000026037812 */ /* 0x000fe200078ec0ff */
[C---:B------:R-:W-:Y:S01]  /*8380*/  FMUL R14, R24.reuse, R18 ;  /* 0x00000012180e7220 */ /* 0x040fe20000400000 */
[----:B------:R-:W-:Y:S01]  /*8390*/  F2FP.BF16.F32.PACK_AB R34, R5, R4 ;  /* 0x000000040522723e */ /* 0x000fe200000010ff */
[----:B------:R-:W-:Y:S01]  /*83a0*/  FMUL R19, R24, R19 ;  /* 0x0000001318137220 */ /* 0x000fe20000400000 */
[C---:B------:R-:W-:Y:S01]  /*83b0*/  SHF.L.U32 R0, R39.reuse, 0x10, RZ ;  /* 0x0000001027007819 */ /* 0x040fe200000006ff */
[C---:B------:R-:W-:Y:S01]  /*83c0*/  FFMA R12, R26.reuse, R2, R12 ;  /* 0x000000021a0c7223 */ /* 0x040fe2000000000c */
[----:B------:R-:W-:Y:S01]  /*83d0*/  LOP3.LUT R4, R39, 0xffff0000, RZ, 0xc0, !PT ;  /* 0xffff000027047812 */ /* 0x000fe200078ec0ff */
[C---:B------:R-:W-:Y:S01]  /*83e0*/  FFMA R13, R26.reuse, R3, R13 ;  /* 0x000000031a0d7223 */ /* 0x040fe2000000000d */
[----:B------:R-:W-:Y:S01]  /*83f0*/  F2FP.BF16.F32.PACK_AB R35, R11, R6 ;  /* 0x000000060b23723e */ /* 0x000fe200000010ff */
[C---:B------:R-:W-:Y:S01]  /*8400*/  FFMA R14, R26.reuse, R0, R14 ;  /* 0x000000001a0e7223 */ /* 0x040fe2000000000e */
[----:B------:R-:W-:Y:S01]  /*8410*/  F2FP.BF16.F32.PACK_AB R8, R9, R8 ;  /* 0x000000080908723e */ /* 0x000fe200000010ff */
[----:B------:R-:W-:Y:S01]  /*8420*/  FFMA R19, R26, R4, R19 ;  /* 0x000000041a137223 */ /* 0x000fe20000000013 */
[----:B------:R-:W-:Y:S01]  /*8430*/  F2FP.BF16.F32.PACK_AB R9, R15, R10 ;  /* 0x0000000a0f09723e */ /* 0x000fe200000010ff */
[----:B------:R1:W-:Y:S01]  /*8440*/  STS.128 [R63+0x300], R32 ;  /* 0x000300203f007388 */ /* 0x0003e20000000c00 */
[----:B------:R-:W-:Y:S02]  /*8450*/  F2FP.BF16.F32.PACK_AB R10, R13, R12 ;  /* 0x0000000c0d0a723e */ /* 0x000fe400000010ff */
[----:B------:R-:W-:Y:S02]  /*8460*/  F2FP.BF16.F32.PACK_AB R11, R19, R14 ;  /* 0x0000000e130b723e */ /* 0x000fe400000010ff */
[----:B------:R-:W-:Y:S05]  /*8470*/  IADD3 R0, PT, PT, R63, R62, RZ ;  /* 0x0000003e3f007210 */ /* 0x000fea0007ffe0ff */
[----:B------:R1:W-:Y:S01]  /*8480*/  STS.128 [R0+0x300], R8 ;  /* 0x0003000800007388 */ /* 0x0003e20000000c00 */
[----:B------:R-:W-:Y:S01]  /*8490*/  @!PT LDS RZ, [RZ] ;  /* 0x00000000fffff984 */ /* 0x000fe20000000800 */
[----:B------:R-:W-:Y:S01]  /*84a0*/  @!PT LDS RZ, [RZ] ;  /* 0x00000000fffff984 */ /* 0x000fe20000000800 */
[----:B------:R-:W-:Y:S01]  /*84b0*/  @!PT LDS RZ, [RZ] ;  /* 0x00000000fffff984 */ /* 0x000fe20000000800 */
[----:B------:R-:W-:Y:S01]  /*84c0*/  @!PT LDS RZ, [RZ] ;  /* 0x00000000fffff984 */ /* 0x000fe20000000800 */
[----:B------:R2:W-:Y:S07]  /*84d0*/  MEMBAR.ALL.CTA ;  /* 0x0000000000007992 */ /* 0x0005ee0000008000 */
[----:B--2---:R-:W2:Y:S02]  /*84e0*/  FENCE.VIEW.ASYNC.S ;  /* 0x00000000000073c6 */ /* 0x004ea40000000000 */
[----:B--2---:R-:W-:Y:S06]  /*84f0*/  BAR.SYNC.DEFER_BLOCKING 0x1, 0x80 ;  /* 0x0042000000007b1d */ /* 0x004fec0000010000 */
[----:B------:R-:W-:Y:S05]  /*8500*/  @P0 BRA `(.L_x_138) ;  /* 0x0000000000440947 */ /* 0x000fea0003800000 */
[----:B------:R-:W2:Y:S01]  /*8510*/  LDCU.64 UR14, c[0x0][0x348] ;  /* 0x00006900ff0e77ac */ /* 0x000ea20008000a00 */
[----:B------:R-:W-:Y:S02]  /*8520*/  R2UR UR6, R64 ;  /* 0x00000000400672ca */ /* 0x000fe400000e0000 */
[----:B------:R-:W-:Y:S01]  /*8530*/  R2UR UR10, R58 ;  /* 0x000000003a0a72ca */ /* 0x000fe200000e0000 */
[----:B------:R-:W-:Y:S01]  /*8540*/  UMOV UR9, UR47 ;  /* 0x0000002f00097c82 */ /* 0x000fe20008000000 */
[----:B------:R-:W-:Y:S01]  /*8550*/  R2UR UR11, R56 ;  /* 0x00000000380b72ca */ /* 0x000fe200000e0000 */
[----:B------:R-:W-:Y:S01]  /*8560*/  UIADD3 UR7, UPT, UPT, UR47, 0x20, URZ ;  /* 0x000000202f077890 */ /* 0x000fe2000fffe0ff */
[----:B------:R-:W-:Y:S07]  /*8570*/  R2UR UR12, R57 ;  /* 0x00000000390c72ca */ /* 0x000fee00000e0000 */
[----:B------:R-:W-:Y:S02]  /*8580*/  UIADD3 UR6, UPT, UPT, UR45, UR6, URZ ;  /* 0x000000062d067290 */ /* 0x000fe4000fffe0ff */
[----:B--2---:R-:W-:Y:S02]  /*8590*/  UIADD3 UR4, UP0, UPT, UR14, 0x680, URZ ;  /* 0x000006800e047890 */ /* 0x004fe4000ff1e0ff */
[----:B------:R-:W-:Y:S02]  /*85a0*/  UIADD3 UR8, UPT, UPT, UR6, 0x300, URZ ;  /* 0x0000030006087890 */ /* 0x000fe4000fffe0ff */
[----:B------:R-:W-:Y:S02]  /*85b0*/  UIADD3.X UR5, UPT, UPT, URZ, UR15, URZ, UP0, !UPT ;  /* 0x0000000fff057290 */ /* 0x000fe400087fe4ff */
[----:B------:R-:W-:Y:S07]  /*85c0*/  UIADD3 UR6, UPT, UPT, UR6, 0xb00, URZ ;  /* 0x00000b0006067890 */ /* 0x000fee000fffe0ff */
[----:B------:R2:W-:Y:S02]  /*85d0*/  UTMASTG.4D.IM2COL [UR8], [UR4] ;  /* 0x00000008040073b5 */ /* 0x0005e40008058000 */
[----:B--2---:R-:W-:Y:S01]  /*85e0*/  UMOV UR8, UR6 ;  /* 0x0000000600087c82 */ /* 0x004fe20008000000 */
[----:B------:R-:W-:Y:S02]  /*85f0*/  UMOV UR9, UR7 ;  /* 0x0000000700097c82 */ /* 0x000fe40008000000 */
[----:B------:R2:W-:Y:S02]  /*8600*/  UTMASTG.4D.IM2COL [UR8], [UR4] ;  /* 0x00000008040073b5 */ /* 0x0005e40008058000 */
[----:B--2---:R0:W-:Y:S02]  /*8610*/  UTMACMDFLUSH ;  /* 0x00000000000079b7 */ /* 0x0041e40000000000 */
.L_x_138:
[----:B------:R-:W-:Y:S05]  /*8620*/  BSYNC.RECONVERGENT B0 ;  /* 0x0000000000007941 */ /* 0x000fea0003800200 */
.L_x_137:
[----:B------:R-:W-:Y:S01]  /*8630*/  UIADD3 UR46, UPT, UPT, UR48, 0x1, URZ ;  /* 0x00000001302e7890 */ /* 0x000fe2000fffe0ff */
[----:B------:R-:W-:Y:S03]  /*8640*/  BSSY.RECONVERGENT B0, `(.L_x_139) ;  /* 0x0000005000007945 */ /* 0x000fe60003800200 */
[----:B------:R-:W-:Y:S04]  /*8650*/  UISETP.NE.AND UP0, UPT, UR46, 0x3, UPT ;  /* 0x000000032e00788c */ /* 0x000fe8000bf05270 */
[----:B------:R-:W-:Y:S01]  /*8660*/  USEL UR44, UR46, URZ, UP0 ;  /* 0x000000ff2e2c7287 */ /* 0x000fe20008000000 */
[----:B------:R-:W-:Y:S11]  /*8670*/  @P0 BRA `(.L_x_140) ;  /* 0x0000000000040947 */ /* 0x000ff60003800000 */
[----:B------:R-:W-:Y:S04]  /*8680*/  DEPBAR.LE SB0, 0x1 ;  /* 0x000080400000791a */ /* 0x000fe80000000000 */
.L_x_140:
[----:B------:R-:W-:Y:S05]  /*8690*/  BSYNC.RECONVERGENT B0 ;  /* 0x0000000000007941 */ /* 0x000fea0003800200 */
.L_x_139:
[----:B------:R-:W-:Y:S01]  /*86a0*/  BAR.SYNC.DEFER_BLOCKING 0x1, 0x80 ;  /* 0x0042000000007b1d */ /* 0x000fe20000010000 */
[----:B------:R-:W-:Y:S01]  /*86b0*/  ISETP.NE.AND P1, PT, R61, RZ, PT ;  /* 0x000000ff3d00720c */ /* 0x000fe20003f25270 */
[----:B------:R-:W-:Y:S01]  /*86c0*/  UISETP.NE.AND UP0, UPT, UR50, URZ, UPT ;  /* 0x000000ff3200728c */ /* 0x000fe2000bf05270 */
[----:B------:R-:W-:Y:S11]  /*86d0*/  LEA R3, R65, UR45, 0x3 ;  /* 0x0000002d41037c11 */ /* 0x000ff6000f8e18ff */
[----:B------:R-:W-:Y:S01]  /*86e0*/  @P1 SHF.L.U32 R4, R27, 0x1f, RZ ;  /* 0x0000001f1b041819 */ /* 0x000fe200000006ff */
[----:B------:R-:W-:Y:S06]  /*86f0*/  BRA.U !UP0, `(.L_x_141) ;  /* 0x0000000108247547 */ /* 0x000fec000b800000 */
[----:B-1----:R-:W1:Y:S01]  /*8700*/  S2R R0, SR_CgaCtaId ;  /* 0x0000000000007919 */ /* 0x002e620000008800 */
[----:B------:R-:W-:Y:S01]  /*8710*/  IMAD.U32 R2, RZ, RZ, UR49 ;  /* 0x00000031ff027e24 */ /* 0x000fe2000f8e00ff */
[----:B------:R-:W-:Y:S04]  /*8720*/  UIADD3 UR4, UPT, UPT, UR49, 0x1, URZ ;  /* 0x0000000131047890 */ /* 0x000fe8000fffe0ff */
[----:B------:R-:W-:Y:S01]  /*8730*/  @P1 LEA R2, R2, UR45, 0x3 ;  /* 0x0000002d02021c11 */ /* 0x000fe2000f8e18ff */
[----:B------:R-:W-:Y:S04]  /*8740*/  UISETP.NE.AND UP0, UPT, UR4, 0x3, UPT ;  /* 0x000000030400788c */ /* 0x000fe8000bf05270 */
[----:B------:R-:W-:Y:S01]  /*8750*/  @P1 VIADD R2, R2, 0x248 ;  /* 0x0000024802021836 */ /* 0x000fe20000000000 */
[----:B------:R-:W-:Y:S04]  /*8760*/  USEL UR49, UR4, URZ, UP0 ;  /* 0x000000ff04317287 */ /* 0x000fe80008000000 */
[----:B-1----:R-:W-:Y:S04]  /*8770*/  @P1 PRMT R0, R0, 0x654, R2 ;  /* 0x0000065400001816 */ /* 0x002fe80000000002 */
[----:B------:R2:W-:Y:S04]  /*8780*/  @P1 SYNCS.ARRIVE.TRANS64.RED.A1T0 RZ, [R0+URZ], RZ ;  /* 0x000000ff00ff19a7 */ /* 0x0005e800081004ff */
.L_x_141:
[----:B------:R-:W3:Y:S01]  /*8790*/  @P1 SYNCS.PHASECHK.TRANS64.TRYWAIT P0, [R3+URZ+0x230], R4 ;  /* 0x00023004030015a7 */ /* 0x000ee200080011ff */
[----:B------:R-:W-:Y:S01]  /*87a0*/  BSSY B1, `(.L_x_142) ;  /* 0x0000012000017945 */ /* 0x000fe20003800000 */
[----:B---3--:R-:W-:Y:S03]  /*87b0*/  @P1 SEL R67, RZ, 0x1, !P0 ;  /* 0x00000001ff431807 */ /* 0x008fe60004000000 */
[----:B------:R-:W-:Y:S05]  /*87c0*/  @!P1 BRA `(.L_x_143) ;  /* 0x00000000003c9947 */ /* 0x000fea0003800000 */
[----:B------:R-:W-:Y:S01]  /*87d0*/  ISETP.NE.AND P1, PT, R68, RZ, PT ;  /* 0x000000ff4400720c */ /* 0x000fe20003f25270 */
[----:B------:R-:W-:Y:S01]  /*87e0*/  BSSY B0, `(.L_x_144) ;  /* 0x0000009000007945 */ /* 0x000fe20003800000 */
[----:B------:R-:W-:Y:S11]  /*87f0*/  ISETP.NE.AND P0, PT, R67, RZ, PT ;  /* 0x000000ff4300720c */ /* 0x000ff60003f05270 */
[----:B------:R-:W-:Y:S05]  /*8800*/  @P1 IMAD R65, R65, 0x1000, R66 ;  /* 0x0000100041411824 */ /* 0x000fea00078e0242 */
[----:B-12---:R-:W-:Y:S05]  /*8810*/  @P1 IADD3 R0, PT, PT, R65, UR45, RZ ;  /* 0x0000002d41001c10 */ /* 0x006fea000fffe0ff */
[----:B------:R-:W-:Y:S01]  /*8820*/  @P1 IMAD.IADD R0, R62, 0x1, R0 ;  /* 0x000000013e001824 */ /* 0x000fe200078e0200 */
[----:B------:R-:W-:Y:S06]  /*8830*/  @P0 BRA `(.L_x_145) ;  /* 0x00000000000c0947 */ /* 0x000fec0003800000 */
[----:B------:R-:W-:Y:S04]  /*8840*/  SHF.L.U32 R27, R27, 0x1f, RZ ;  /* 0x0000001f1b1b7819 */ /* 0x000fe800000006ff */
[----:B------:R-:W1:Y:S02]  /*8850*/  SYNCS.PHASECHK.TRANS64.TRYWAIT P0, [R3+URZ+0x230], R27 ;  /* 0x0002301b030075a7 */ /* 0x000e6400080011ff */
[----:B-1----:R-:W-:Y:S05]  /*8860*/  @!P0 BRA `(.L_x_146) ;  /* 0x0000002000308947 */ /* 0x002fea0003800000 */
.L_x_145:
[----:B------:R-:W-:Y:S05]  /*8870*/  BSYNC B0 ;  /* 0x0000000000007941 */ /* 0x000fea0003800000 */
.L_x_144:
[----:B------:R-:W-:Y:S11]  /*8880*/  ISETP.NE.AND P0, PT, R68, RZ, PT ;  /* 0x000000ff4400720c */ /* 0x000ff60003f05270 */
[----:B------:R-:W-:Y:S02]  /*8890*/  @!UPT UIADD3 URZ, UPT, UPT, URZ, URZ, URZ ;  /* 0x000000fffffff290 */ /* 0x000fe4000fffe0ff */
[----:B------:R3:W4:Y:S04]  /*88a0*/  @P0 LDS.128 R28, [R65+UR45+0x300] ;  /* 0x0003002d411c0984 */ /* 0x0007280008000c00 */
[----:B------:R3:W2:Y:S02]  /*88b0*/  @P0 LDS.128 R36, [R0+0x300] ;  /* 0x0003000000240984 */ /* 0x0006a40000000c00 */
.L_x_143:
[----:B------:R-:W-:Y:S05]  /*88c0*/  BSYNC B1 ;  /* 0x0000000000017941 */ /* 0x000fea0003800000 */
.L_x_142:
[----:B-123--:R-:W-:Y:S05]  /*88d0*/  VIADD R0, R25, 0x10 ;  /* 0x0000001019007836 */ /* 0x00efea0000000000 */
[----:B------:R-:W-:Y:S04]  /*88e0*/  SHF.R.U32.HI R0, RZ, 0x15, R0 ;  /* 0x00000015ff007819 */ /* 0x000fe80000011600 */
[----:B------:R-:W-:Y:S11]  /*88f0*/  LOP3.LUT P0, RZ, R0, 0x3, R46, 0x48, !PT ;  /* 0x0000000300ff7812 */ /* 0x000ff6000780482e */
[----:B------:R-:W-:Y:S02]  /*8900*/  @!UPT UIADD3 URZ, UPT, UPT, URZ, URZ, URZ ;  /* 0x000000fffffff290 */ /* 0x000fe4000fffe0ff */
[----:B------:R-:W-:Y:S05]  /*8910*/  @!P0 BRA `(.L_x_147) ;  /* 0x0000000000408947 */ /* 0x000fea0003800000 */
[----:B------:R-:W1:Y:S01]  /*8920*/  LDCU.64 UR8, c[0x4][0x70] ;  /* 0x01000e00ff0877ac */ /* 0x000e620008000a00 */
[----:B------:R-:W-:Y:S01]  /*8930*/  MOV R3, 0x0 ;  /* 0x0000000000037802 */ /* 0x000fe20000000f00 */
[----:B------:R-:W-:Y:S02]  /*8940*/  HFMA2 R12, -RZ, RZ, 0, 5.9604644775390625e-08 ;  /* 0x00000001ff0c7431 */ /* 0x000fe400000001ff */
[----:B------:R-:W-:Y:S02]  /*8950*/  IMAD.MOV.U32 R8, RZ, RZ, 0x192 ;  /* 0x00000192ff087424 */ /* 0x000fe400078e00ff */
[----:B------:R-:W-:Y:S01]  /*8960*/  IMAD.MOV.U32 R13, RZ, RZ, RZ ;  /* 0x000000ffff0d7224 */ /* 0x000fe200078e00ff */
[----:B------:R-:W2:Y:S01]  /*8970*/  LDCU.64 UR6, c[0x4][0x78] ;  /* 0x01000f00ff0677ac */ /* 0x000ea20008000a00 */
[----:B------:R-:W3:Y:S01]  /*8980*/  LDC.64 R2, c[0x4][R3] ;  /* 0x0100000003027b82 */ /* 0x000ee20000000a00 */
[----:B------:R-:W5:Y:S01]  /*8990*/  LDCU.64 UR4, c[0x4][0x10] ;  /* 0x01000200ff0477ac */ /* 0x000f620008000a00 */
[----:B-1----:R-:W-:Y:S01]  /*89a0*/  MOV R5, UR9 ;  /* 0x0000000900057c02 */ /* 0x002fe20008000f00 */
[----:B------:R-:W-:Y:S01]  /*89b0*/  IMAD.U32 R4, RZ, RZ, UR8 ;  /* 0x00000008ff047e24 */ /* 0x000fe2000f8e00ff */
[----:B--2---:R-:W-:Y:S01]  /*89c0*/  MOV R7, UR7 ;  /* 0x0000000700077c02 */ /* 0x004fe20008000f00 */
[----:B------:R-:W-:Y:S01]  /*89d0*/  IMAD.U32 R6, RZ, RZ, UR6 ;  /* 0x00000006ff067e24 */ /* 0x000fe2000f8e00ff */
[----:B-----5:R-:W-:Y:S01]  /*89e0*/  MOV R11, UR5 ;  /* 0x00000005000b7c02 */ /* 0x020fe20008000f00 */
[----:B------:R-:W-:Y:S02]  /*89f0*/  IMAD.U32 R10, RZ, RZ, UR4 ;  /* 0x00000004ff0a7e24 */ /* 0x000fe4000f8e00ff */
[----:B------:R-:W-:Y:S07]  /*8a00*/  LEPC R20, `(.L_x_147) ;  /* 0x000000001014794e */ /* 0x000fee0000000000 */
[----:B---34-:R-:W-:Y:S05]  /*8a10*/  CALL.ABS.NOINC R2 ;  /* 0x0000000002007343 */ /* 0x018fea0003c00000 */
.L_x_147:
[----:B------:R-:W-:Y:S01]  /*8a20*/  ISETP.NE.AND P0, PT, R55, RZ, PT ;  /* 0x000000ff3700720c */ /* 0x000fe20003f05270 */
[----:B------:R-:W-:Y:S05]  /*8a30*/  WARPSYNC.ALL ;  /* 0x0000000000007948 */ /* 0x000fea0003800000 */
[----:B------:R-:W-:Y:S01]  /*8a40*/  R2UR UR4, R25 ;  /* 0x00000000190472ca */ /* 0x000fe200000e0000 */
[----:B------:R-:W-:Y:S01]  /*8a50*/  BSSY.RECONVERGENT B0, `(.L_x_148) ;  /* 0x000005c000007945 */ /* 0x000fe20003800200 */
[C---:B----4-:R-:W-:Y:S02]  /*8a60*/  SHF.L.U32 R0, R28.reuse, 0x10, RZ ;  /* 0x000000101c007819 */ /* 0x050fe400000006ff */
[----:B------:R-:W-:Y:S02]  /*8a70*/  LOP3.LUT R2, R28, 0xffff0000, RZ, 0xc0, !PT ;  /* 0xffff00001c027812 */ /* 0x000fe400078ec0ff */
[C---:B------:R-:W-:Y:S02]  /*8a80*/  SHF.L.U32 R20, R29.reuse, 0x10, RZ ;  /* 0x000000101d147819 */ /* 0x040fe400000006ff */
[----:B------:R-:W-:Y:S02]  /*8a90*/  LOP3.LUT R21, R29, 0xffff0000, RZ, 0xc0, !PT ;  /* 0xffff00001d157812 */ /* 0x000fe400078ec0ff */
[C---:B------:R-:W-:Y:S02]  /*8aa0*/  SHF.L.U32 R25, R30.reuse, 0x10, RZ ;  /* 0x000000101e197819 */ /* 0x040fe400000006ff */
[----:B------:R-:W-:Y:S01]  /*8ab0*/  LOP3.LUT R27, R30, 0xffff0000, RZ, 0xc0, !PT ;  /* 0xffff00001e1b7812 */ /* 0x000fe200078ec0ff */
[----:B------:R-:W1:Y:S01]  /*8ac0*/  LDTM.x16 R4, tmem[UR4+0x10] ;  /* 0x00001004000479ee */ /* 0x000e620008240000 */
[C---:B------:R-:W-:Y:S01]  /*8ad0*/  SHF.L.U32 R28, R31.reuse, 0x10, RZ ;  /* 0x000000101f1c7819 */ /* 0x040fe200000006ff */
[----:B------:R-:W-:Y:S01]  /*8ae0*/  NOP ;  /* 0x0000000000007918 */ /* 0x000fe20000000000 */
[----:B------:R-:W-:Y:S02]  /*8af0*/  LOP3.LUT R29, R31, 0xffff0000, RZ, 0xc0, !PT ;  /* 0xffff00001f1d7812 */ /* 0x000fe400078ec0ff */
[C---:B------:R-:W-:Y:S02]  /*8b00*/  SHF.L.U32 R30, R36.reuse, 0x10, RZ ;  /* 0x00000010241e7819 */ /* 0x040fe400000006ff */
[----:B------:R-:W-:Y:S02]  /*8b10*/  LOP3.LUT R31, R36, 0xffff0000, RZ, 0xc0, !PT ;  /* 0xffff0000241f7812 */ /* 0x000fe400078ec0ff */
[C---:B------:R-:W-:Y:S02]  /*8b20*/  SHF.L.U32 R32, R37.reuse, 0x10, RZ ;  /* 0x0000001025207819 */ /* 0x040fe400000006ff */
[----:B------:R-:W-:Y:S02]  /*8b30*/  LOP3.LUT R33, R37, 0xffff0000, RZ, 0xc0, !PT ;  /* 0xffff000025217812 */ /* 0x000fe400078ec0ff */
[C---:B------:R-:W-:Y:S02]  /*8b40*/  SHF.L.U32 R34, R38.reuse, 0x10, RZ ;  /* 0x0000001026227819 */ /* 0x040fe400000006ff */
[----:B------:R-:W-:Y:S02]  /*8b50*/  LOP3.LUT R35, R38, 0xffff0000, RZ, 0xc0, !PT ;  /* 0xffff000026237812 */ /* 0x000fe400078ec0ff */
[----:B------:R-:W-:Y:S02]  /*8b60*/  IADD3 R59, PT, PT, R59, 0x290, RZ ;  /* 0x000002903b3b7810 */ /* 0x000fe40007ffe0ff */
[----:B------:R-:W-:Y:S02]  /*8b70*/  SHF.L.U32 R36, R39, 0x10, RZ ;  /* 0x0000001027247819 */ /* 0x000fe400000006ff */
[----:B------:R-:W-:Y:S02]  /*8b80*/  LOP3.LUT R59, R59, 0xfefffff8, RZ, 0xc0, !PT ;  /* 0xfefffff83b3b7812 */ /* 0x000fe400078ec0ff */
[----:B------:R-:W-:Y:S01]  /*8b90*/  LOP3.LUT R37, R39, 0xffff0000, RZ, 0xc0, !PT ;  /* 0xffff000027257812 */ /* 0x000fe200078ec0ff */
[C---:B-1----:R-:W-:Y:S01]  /*8ba0*/  FMUL R4, R24.reuse, R4 ;  /* 0x0000000418047220 */ /* 0x042fe20000400000 */
[----:B------:R1:W-:Y:S01]  /*8bb0*/  SYNCS.ARRIVE.TRANS64.RED.A1T0 RZ, [R59+URZ], RZ ;  /* 0x000000ff3bff79a7 */ /* 0x0003e200081004ff */
[C---:B------:R-:W-:Y:S01]  /*8bc0*/  FMUL R5, R24.reuse, R5 ;  /* 0x0000000518057220 */ /* 0x040fe20000400000 */
[----:B------:R-:W-:Y:S01]  /*8bd0*/  FMUL R6, R24, R6 ;  /* 0x0000000618067220 */ /* 0x000fe20000400000 */
[----:B------:R-:W-:Y:S01]  /*8be0*/  FFMA R4, R26, R0, R4 ;  /* 0x000000001a047223 */ /* 0x000fe20000000004 */
[----:B------:R-:W-:Y:S01]  /*8bf0*/  FMUL R0, R24, R7 ;  /* 0x0000000718007220 */ /* 0x000fe20000400000 */
[C---:B------:R-:W-:Y:S01]  /*8c00*/  FFMA R5, R26.reuse, R2, R5 ;  /* 0x000000021a057223 */ /* 0x040fe20000000005 */
[----:B------:R-:W-:Y:S01]  /*8c10*/  FFMA R6, R26, R20, R6 ;  /* 0x000000141a067223 */ /* 0x000fe20000000006 */
[----:B------:R-:W-:Y:S01]  /*8c20*/  FMUL R2, R24, R8 ;  /* 0x0000000818027220 */ /* 0x000fe20000400000 */
[----:B------:R-:W-:Y:S01]  /*8c30*/  FFMA R0, R26, R21, R0 ;  /* 0x000000151a007223 */ /* 0x000fe20000000000 */
[C---:B------:R-:W-:Y:S01]  /*8c40*/  FMUL R3, R24.reuse, R9 ;  /* 0x0000000918037220 */ /* 0x040fe20000400000 */
[----:B------:R-:W-:Y:S01]  /*8c50*/  F2FP.BF16.F32.PACK_AB R4, R5, R4 ;  /* 0x000000040504723e */ /* 0x000fe200000010ff */
[C---:B------:R-:W-:Y:S01]  /*8c60*/  FMUL R7, R24.reuse, R10 ;  /* 0x0000000a18077220 */ /* 0x040fe20000400000 */
[----:B------:R-:W-:Y:S01]  /*8c70*/  FMUL R11, R24, R11 ;  /* 0x0000000b180b7220 */ /* 0x000fe20000400000 */
[----:B------:R-:W-:Y:S01]  /*8c80*/  F2FP.BF16.F32.PACK_AB R5, R0, R6 ;  /* 0x000000060005723e */ /* 0x000fe200000010ff */
[----:B------:R-:W-:Y:S01]  /*8c90*/  FFMA R2, R26, R25, R2 ;  /* 0x000000191a027223 */ /* 0x000fe20000000002 */
[----:B------:R-:W-:Y:S01]  /*8ca0*/  FMUL R8, R24, R12 ;  /* 0x0000000c18087220 */ /* 0x000fe20000400000 */
[----:B------:R-:W-:Y:S01]  /*8cb0*/  MOV R0, UR44 ;  /* 0x0000002c00007c02 */ /* 0x000fe20008000f00 */
[----:B------:R-:W-:Y:S01]  /*8cc0*/  FFMA R3, R26, R27, R3 ;  /* 0x0000001b1a037223 */ /* 0x000fe20000000003 */
[----:B------:R-:W-:Y:S01]  /*8cd0*/  FMUL R9, R24, R13 ;  /* 0x0000000d18097220 */ /* 0x000fe20000400000 */
[----:B------:R-:W-:Y:S01]  /*8ce0*/  FFMA R7, R26, R28, R7 ;  /* 0x0000001c1a077223 */ /* 0x000fe20000000007 */
[----:B------:R-:W-:Y:S01]  /*8cf0*/  FMUL R10, R24, R14 ;  /* 0x0000000e180a7220 */ /* 0x000fe20000400000 */
[----:B------:R-:W-:Y:S01]  /*8d00*/  FFMA R11, R26, R29, R11 ;  /* 0x0000001d1a0b7223 */ /* 0x000fe2000000000b */
[----:B------:R-:W-:Y:S01]  /*8d10*/  FMUL R15, R24, R15 ;  /* 0x0000000f180f7220 */ /* 0x000fe20000400000 */
[----:B------:R-:W-:Y:S01]  /*8d20*/  FFMA R8, R26, R30, R8 ;  /* 0x0000001e1a087223 */ /* 0x000fe20000000008 */
[----:B------:R-:W-:Y:S01]  /*8d30*/  LEA R0, R0, R54, 0xb ;  /* 0x0000003600007211 */ /* 0x000fe200078e58ff */
[----:B------:R-:W-:Y:S01]  /*8d40*/  FMUL R12, R24, R16 ;  /* 0x00000010180c7220 */ /* 0x000fe20000400000 */
[----:B------:R-:W-:Y:S01]  /*8d50*/  FFMA R9, R26, R31, R9 ;  /* 0x0000001f1a097223 */ /* 0x000fe20000000009 */
[----:B------:R-:W-:Y:S01]  /*8d60*/  FMUL R13, R24, R17 ;  /* 0x00000011180d7220 */ /* 0x000fe20000400000 */
[----:B------:R-:W-:Y:S01]  /*8d70*/  FFMA R10, R26, R32, R10 ;  /* 0x000000201a0a7223 */ /* 0x000fe2000000000a */
[----:B------:R-:W-:Y:S01]  /*8d80*/  FMUL R14, R24, R18 ;  /* 0x00000012180e7220 */ /* 0x000fe20000400000 */
[----:B------:R-:W-:Y:S01]  /*8d90*/  FFMA R15, R26, R33, R15 ;  /* 0x000000211a0f7223 */ /* 0x000fe2000000000f */
[----:B------:R-:W-:Y:S01]  /*8da0*/  FMUL R19, R24, R19 ;  /* 0x0000001318137220 */ /* 0x000fe20000400000 */
[----:B------:R-:W-:Y:S01]  /*8db0*/  F2FP.BF16.F32.PACK_AB R6, R3, R2 ;  /* 0x000000020306723e */ /* 0x000fe200000010ff */
[C---:B------:R-:W-:Y:S01]  /*8dc0*/  FFMA R12, R26.reuse, R34, R12 ;  /* 0x000000221a0c7223 */ /* 0x040fe2000000000c */
[----:B------:R-:W-:Y:S01]  /*8dd0*/  F2FP.BF16.F32.PACK_AB R7, R11, R7 ;  /* 0x000000070b07723e */ /* 0x000fe200000010ff */
[----:B------:R-:W-:Y:S01]  /*8de0*/  FFMA R13, R26, R35, R13 ;  /* 0x000000231a0d7223 */ /* 0x000fe2000000000d */
[----:B------:R-:W-:Y:S01]  /*8df0*/  LEA R0, R0, UR45, 0x1 ;  /* 0x0000002d00007c11 */ /* 0x000fe2000f8e08ff */
[C---:B------:R-:W-:Y:S01]  /*8e00*/  FFMA R14, R26.reuse, R36, R14 ;  /* 0x000000241a0e7223 */ /* 0x040fe2000000000e */
[----:B------:R-:W-:Y:S01]  /*8e10*/  FFMA R19, R26, R37, R19 ;  /* 0x000000251a137223 */ /* 0x000fe20000000013 */
[----:B------:R-:W-:Y:S02]  /*8e20*/  F2FP.BF16.F32.PACK_AB R8, R9, R8 ;  /* 0x000000080908723e */ /* 0x000fe400000010ff */
[----:B------:R1:W-:Y:S01]  /*8e30*/  STS.128 [R0+0x300], R4 ;  /* 0x0003000400007388 */ /* 0x0003e20000000c00 */
[----:B------:R-:W-:Y:S02]  /*8e40*/  F2FP.BF16.F32.PACK_AB R9, R15, R10 ;  /* 0x0000000a0f09723e */ /* 0x000fe400000010ff */
        /* <DEDUP_REMOVED lines=15> */
[----:B------:R-:W-:Y:S01]  /*8f40*/  ULEA UR6, UR44, UR45, 0xc ;  /* 0x0000002d2c067291 */ /* 0x000fe2000f8e60ff */
[----:B------:R-:W-:Y:S01]  /*8f50*/  R2UR UR12, R57 ;  /* 0x00000000390c72ca */ /* 0x000fe200000e0000 */
[----:B------:R-:W-:Y:S02]  /*8f60*/  UIADD3 UR9, UPT, UPT, UR47, 0x10, URZ ;  /* 0x000000102f097890 */ /* 0x000fe4000fffe0ff */
[----:B------:R-:W-:Y:S02]  /*8f70*/  UIADD3 UR8, UPT, UPT, UR6, 0x300, URZ ;  /* 0x0000030006087890 */ /* 0x000fe4000fffe0ff */
[----:B------:R-:W-:Y:S02]  /*8f80*/  UIADD3 UR6, UPT, UPT, UR6, 0xb00, URZ ;  /* 0x00000b0006067890 */ /* 0x000fe4000fffe0ff */
[----:B------:R-:W-:Y:S02]  /*8f90*/  UIADD3 UR7, UPT, UPT, UR47, 0x30, URZ ;  /* 0x000000302f077890 */ /* 0x000fe4000fffe0ff */
[----:B--2---:R-:W-:Y:S04]  /*8fa0*/  UIADD3 UR4, UP0, UPT, UR14, 0x680, URZ ;  /* 0x000006800e047890 */ /* 0x004fe8000ff1e0ff */
[----:B------:R-:W-:Y:S09]  /*8fb0*/  UIADD3.X UR5, UPT, UPT, URZ, UR15, URZ, UP0, !UPT ;  /* 0x0000000fff057290 */ /* 0x000ff200087fe4ff */
[----:B------:R2:W-:Y:S02]  /*8fc0*/  UTMASTG.4D.IM2COL [UR8], [UR4] ;  /* 0x00000008040073b5 */ /* 0x0005e40008058000 */
[----:B--2---:R-:W-:Y:S01]  /*8fd0*/  UMOV UR8, UR6 ;  /* 0x0000000600087c82 */ /* 0x004fe20008000000 */
[----:B------:R-:W-:Y:S02]  /*8fe0*/  UMOV UR9, UR7 ;  /* 0x0000000700097c82 */ /* 0x000fe40008000000 */
[----:B------:R2:W-:Y:S02]  /*8ff0*/  UTMASTG.4D.IM2COL [UR8], [UR4] ;  /* 0x00000008040073b5 */ /* 0x0005e40008058000 */
[----:B--2---:R0:W-:Y:S02]  /*9000*/  UTMACMDFLUSH ;  /* 0x00000000000079b7 */ /* 0x0041e40000000000 */
.L_x_149:
[----:B------:R-:W-:Y:S05]  /*9010*/  BSYNC.RECONVERGENT B0 ;  /* 0x0000000000007941 */ /* 0x000fea0003800200 */
.L_x_148:
[----:B------:R-:W-:Y:S01]  /*9020*/  UIADD3 UR4, UPT, UPT, UR44, 0x1, URZ ;  /* 0x000000012c047890 */ /* 0x000fe2000fffe0ff */
[----:B------:R-:W-:Y:S03]  /*9030*/  BSSY.RECONVERGENT B0, `(.L_x_150) ;  /* 0x0000008000007945 */ /* 0x000fe60003800200 */
[----:B------:R-:W-:Y:S04]  /*9040*/  UISETP.NE.AND UP0, UPT, UR4, 0x3, UPT ;  /* 0x000000030400788c */ /* 0x000fe8000bf05270 */
[----:B------:R-:W-:Y:S02]  /*9050*/  UISETP.EQ.XOR UP1, UPT, UR46, 0x3, !UP0 ;  /* 0x000000032e00788c */ /* 0x000fe4000c722a70 */
[----:B------:R-:W-:Y:S02]  /*9060*/  USEL UR48, UR4, URZ, UP0 ;  /* 0x000000ff04307287 */ /* 0x000fe40008000000 */
[----:B------:R-:W-:Y:S04]  /*9070*/  USEL UR5, URZ, 0x1, !UP1 ;  /* 0x00000001ff057887 */ /* 0x000fe8000c800000 */
[----:B------:R-:W-:Y:S01]  /*9080*/  ULOP3.LUT UR51, UR51, UR5, URZ, 0x3c, !UPT ;  /* 0x0000000533337292 */ /* 0x000fe2000f8e3cff */
[----:B------:R-:W-:Y:S11]  /*9090*/  @P0 BRA `(.L_x_151) ;  /* 0x0000000000040947 */ /* 0x000ff60003800000 */
[----:B------:R-:W-:Y:S04]  /*90a0*/  DEPBAR.LE SB0, 0x1 ;  /* 0x000080400000791a */ /* 0x000fe80000000000 */
.L_x_151:
[----:B------:R-:W-:Y:S05]  /*90b0*/  BSYNC.RECONVERGENT B0 ;  /* 0x0000000000007941 */ /* 0x000fea0003800200 */
.L_x_150:
[----:B------:R-:W-:Y:S01]  /*90c0*/  BAR.SYNC.DEFER_BLOCKING 0x1, 0x80 ;  /* 0x0042000000007b1d */ /* 0x000fe20000010000 */
[----:B------:R-:W-:Y:S01]  /*90d0*/  UISETP.NE.AND UP0, UPT, UR50, -0x2, UPT ;  /* 0xfffffffe3200788c */ /* 0x000fe2000bf05270 */
[----:B------:R-:W-:Y:S08]  /*90e0*/  IADD3 R22, PT, PT, R22, 0x1, RZ ;  /* 0x0000000116167810 */ /* 0x000ff00007ffe0ff */
[----:B------:R-:W-:Y:S05]  /*90f0*/  BRA.U !UP0, `(.L_x_152) ;  /* 0x0000000108287547 */ /* 0x000fea000b800000 */
[----:B-1----:R-:W1:Y:S01]  /*9100*/  S2R R0, SR_CgaCtaId ;  /* 0x0000000000007919 */ /* 0x002e620000008800 */
[----:B------:R-:W-:Y:S01]  /*9110*/  ISETP.NE.AND P0, PT, R61, RZ, PT ;  /* 0x000000ff3d00720c */ /* 0x000fe20003f05270 */
[----:B------:R-:W-:Y:S01]  /*9120*/  IMAD.U32 R2, RZ, RZ, UR49 ;  /* 0x00000031ff027e24 */ /* 0x000fe2000f8e00ff */
[----:B------:R-:W-:Y:S04]  /*9130*/  UIADD3 UR4, UPT, UPT, UR49, 0x1, URZ ;  /* 0x0000000131047890 */ /* 0x000fe8000fffe0ff */
[----:B------:R-:W-:Y:S04]  /*9140*/  UISETP.NE.AND UP0, UPT, UR4, 0x3, UPT ;  /* 0x000000030400788c */ /* 0x000fe8000bf05270 */
[----:B------:R-:W-:Y:S03]  /*9150*/  USEL UR49, UR4, URZ, UP0 ;  /* 0x000000ff04317287 */ /* 0x000fe60008000000 */
[----:B------:R-:W-:Y:S05]  /*9160*/  @P0 LEA R2, R2, UR45, 0x3 ;  /* 0x0000002d02020c11 */ /* 0x000fea000f8e18ff */
[----:B------:R-:W-:Y:S05]  /*9170*/  @P0 VIADD R2, R2, 0x248 ;  /* 0x0000024802020836 */ /* 0x000fea0000000000 */
[----:B-1----:R-:W-:Y:S04]  /*9180*/  @P0 PRMT R0, R0, 0x654, R2 ;  /* 0x0000065400000816 */ /* 0x002fe80000000002 */
[----:B------:R2:W-:Y:S03]  /*9190*/  @P0 SYNCS.ARRIVE.TRANS64.RED.A1T0 RZ, [R0+URZ], RZ ;  /* 0x000000ff00ff09a7 */ /* 0x0005e600081004ff */
.L_x_152:
[----:B------:R-:W-:Y:S01]  /*91a0*/  R2UR UR5, R49 ;  /* 0x00000000310572ca */ /* 0x000fe200000e0000 */
[----:B------:R-:W-:Y:S01]  /*91b0*/  UISETP.NE.AND UP0, UPT, UR60, URZ, UPT ;  /* 0x000000ff3c00728c */ /* 0x000fe2000bf05270 */
[----:B------:R-:W-:Y:S01]  /*91c0*/  R2UR UR4, R50 ;  /* 0x00000000320472ca */ /* 0x000fe200000e0000 */
[----:B------:R-:W-:Y:S01]  /*91d0*/  UIADD3 UR50, UPT, UPT, UR50, 0x2, URZ ;  /* 0x0000000232327890 */ /* 0x000fe2000fffe0ff */
[----:B------:R-:W-:Y:S01]  /*91e0*/  ISETP.NE.AND P0, PT, R22, 0x2, PT ;  /* 0x000000021600780c */ /* 0x000fe20003f05270 */
[----:B------:R-:W-:Y:S01]  /*91f0*/  UMOV UR46, UR61 ;  /* 0x0000003d002e7c82 */ /* 0x000fe20008000000 */
[----:B------:R-:W-:Y:S02]  /*9200*/  LOP3.LUT R52, R52, 0x1, RZ, 0x3c, !PT ;  /* 0x0000000134347812 */ /* 0x000fe400078e3cff */
[----:B-12---:R-:W-:Y:S02]  /*9210*/  SEL R0, RZ, 0x1, P0 ;  /* 0x00000001ff007807 */ /* 0x006fe40000000000 */
[----:B------:R-:W-:Y:S02]  /*9220*/  SEL R22, R22, RZ, P0 ;  /* 0x000000ff16167207 */ /* 0x000fe40000000000 */
[----:B------:R-:W-:Y:S01]  /*9230*/  LOP3.LUT R53, R53, R0, RZ, 0x3c, !PT ;  /* 0x0000000035357212 */ /* 0x000fe200078e3cff */
[----:B------:R-:W-:Y:S02]  /*9240*/  UIADD3 UR20, UPT, UPT, UR36, UR5, URZ ;  /* 0x0000000524147290 */ /* 0x000fe4000fffe0ff */
[----:B------:R-:W-:Y:S01]  /*9250*/  UIADD3 UR44, UPT, UPT, UR37, UR4, URZ ;  /* 0x00000004252c7290 */ /* 0x000fe2000fffe0ff */
[----:B------:R-:W-:Y:S11]  /*9260*/  BRA.U UP0, `(.L_x_153) ;  /* 0xffffffdd000c7547 */ /* 0x000ff6000b83ffff */
[----:B------:R-:W-:-:S13]  /*9270*/  R2UR UR4, R51 ;  /* 0x00000000330472ca */ /* 0x000fda00000e0000 */
[----:B------:R-:W-:-:S09]  /*9280*/  UISETP.NE.AND UP0, UPT, UR4, URZ, UPT ;  /* 0x000000ff0400728c */ /* 0x000fd2000bf05270 */
[----:B------:R-:W-:Y:S05]  /*9290*/  BRA.U !UP0, `(.L_x_154) ;  /* 0x0000000108487547 */ /* 0x000fea000b800000 */
[----:B------:R-:W1:Y:S02]  /*92a0*/  LDCU.64 UR4, c[0x0][0x890] ;  /* 0x00011200ff0477ac */ /* 0x000e640008000a00 */
[----:B-1----:R-:W-:-:S04]  /*92b0*/  UISETP.NE.U32.AND UP0, UPT, UR4, URZ, UPT ;  /* 0x000000ff0400728c */ /* 0x002fc8000bf05070 */
[----:B------:R-:W-:-:S09]  /*92c0*/  UISETP.NE.AND.EX UP0, UPT, UR5, URZ, UPT, UP0 ;  /* 0x000000ff0500728c */ /* 0x000fd2000bf05300 */
[----:B------:R-:W-:Y:S05]  /*92d0*/  BRA.U UP0, `(.L_x_155) ;  /* 0x00000001000c7547 */ /* 0x000fea000b800000 */
[----:B------:R-:W-:-:S13]  /*92e0*/  FSETP.NEU.AND P0, PT, R26, RZ, PT ;  /* 0x000000ff1a00720b */ /* 0x000fda0003f0d000 */
[----:B------:R-:W-:Y:S05]  /*92f0*/  @!P0 EXIT ;  /* 0x000000000000894d */ /* 0x000fea0003800000 */
[----:B------:R-:W-:Y:S05]  /*9300*/  BRA `(.L_x_154) ;  /* 0x00000000002c7947 */ /* 0x000fea0003800000 */
.L_x_155:
[----:B------:R-:W-:Y:S01]  /*9310*/  ISETP.NE.AND P0, PT, R60, RZ, PT ;  /* 0x000000ff3c00720c */ /* 0x000fe20003f05270 */
[----:B------:R-:W-:-:S12]  /*9320*/  BSSY.RECONVERGENT B0, `(.L_x_154) ;  /* 0x0000009000007945 */ /* 0x000fd80003800200 */
[----:B------:R-:W-:Y:S05]  /*9330*/  @P0 BRA `(.L_x_156) ;  /* 0x0000000000140947 */ /* 0x000fea0003800000 */
[----:B------:R-:W1:Y:S02]  /*9340*/  LDCU.64 UR4, c[0x0][0x888] ;  /* 0x00011100ff0477ac */ /* 0x000e640008000a00 */
[----:B-1----:R-:W-:-:S04]  /*9350*/  ISETP.NE.U32.AND P0, PT, RZ, UR4, PT ;  /* 0x00000004ff007c0c */ /* 0x002fc8000bf05070 */
[----:B------:R-:W-:-:S13]  /*9360*/  ISETP.NE.AND.EX P0, PT, RZ, UR5, PT, P0 ;  /* 0x00000005ff007c0c */ /* 0x000fda000bf05300 */
[----:B------:R-:W-:Y:S05]  /*9370*/  @!P0 EXIT ;  /* 0x000000000000894d */ /* 0x000fea0003800000 */
[----:B------:R-:W-:Y:S05]  /*9380*/  BRA `(.L_x_157) ;  /* 0x0000000000087947 */ /* 0x000fea0003800000 */
.L_x_156:
[----:B------:R-:W-:-:S13]  /*9390*/  FSETP.NEU.AND P0, PT, R26, RZ, PT ;  /* 0x000000ff1a00720b */ /* 0x000fda0003f0d000 */
[----:B------:R-:W-:Y:S05]  /*93a0*/  @!P0 EXIT ;  /* 0x000000000000894d */ /* 0x000fea0003800000 */
.L_x_157:
[----:B------:R-:W-:Y:S05]  /*93b0*/  BSYNC.RECONVERGENT B0 ;  /* 0x0000000000007941 */ /* 0x000fea0003800200 */
.L_x_154:
[----:B------:R-:W1:Y:S01]  /*93c0*/  S2UR UR5, SR_CgaCtaId ;  /* 0x00000000000579c3 */ /* 0x000e620000008800 */
[----:B------:R-:W-:Y:S01]  /*93d0*/  ULEA UR4, UR49, UR45, 0x3 ;  /* 0x0000002d31047291 */ /* 0x000fe2000f8e18ff */
[----:B------:R-:W-:-:S04]  /*93e0*/  DEPBAR.LE SB0, 0x0 ;  /* 0x000080000000791a */ /* 0x000fc80000000000 */
[----:B------:R-:W-:-:S04]  /*93f0*/  UIADD3 UR4, UPT, UPT, UR4, 0x248, URZ ;  /* 0x0000024804047890 */ /* 0x000fc8000fffe0ff */
[----:B-1----:R-:W-:-:S09]  /*9400*/  UPRMT UR4, UR5, 0x654, UR4 ;  /* 0x0000065405047896 */ /* 0x002fd20008000004 */
[----:B------:R-:W-:Y:S01]  /*9410*/  SYNCS.ARRIVE.TRANS64.RED.A1T0 RZ, [UR4], RZ ;  /* 0x000000ffffff79a7 */ /* 0x000fe20008100404 */
[----:B------:R-:W-:Y:S05]  /*9420*/  EXIT ;  /* 0x000000000000794d */ /* 0x000fea0003800000 */
.L_x_25:
[----:B------:R-:W-:Y:S07]  /*9430*/  MOV R0, UR17 ;  /* 0x0000001100007c02 */ /* 0x000fee0008000f00 */
.L_x_158:
[----:B-1----:R1:W2:Y:S02]  /*9440*/  SYNCS.PHASECHK.TRANS64.TRYWAIT P0, [R0+URZ+0x118], R4 ;  /* 0x00011804000075a7 */ /* 0x0022a400080011ff */
[----:B--2---:R-:W-:Y:S05]  /*9450*/  @!P0 NANOSLEEP.SYNCS 0x989680 ;  /* 0x009896800000895d */ /* 0x004fea0003900000 */
[----:B------:R-:W2:Y:S02]  /*9460*/  @!P0 SYNCS.PHASECHK.TRANS64 P0, [R0+URZ+0x118], R4 ;  /* 0x00011804000085a7 */ /* 0x000ea400080010ff */
[----:B--2---:R-:W-:Y:S05]  /*9470*/  @!P0 BRA `(.L_x_158) ;  /* 0xfffffffc00f08947 */ /* 0x004fea000383ffff */
[----:B------:R-:W-:Y:S05]  /*9480*/  BRA `(.L_x_24) ;  /* 0xffffff8800987947 */ /* 0x000fea000383ffff */
.L_x_32:
[----:B------:R-:W-:Y:S07]  /*9490*/  MOV R0, UR17 ;  /* 0x0000001100007c02 */ /* 0x000fee0008000f00 */
.L_x_159:
[----:B-1----:R1:W2:Y:S02]  /*94a0*/  SYNCS.PHASECHK.TRANS64.TRYWAIT P0, [R0+URZ+0x118], R4 ;  /* 0x00011804000075a7 */ /* 0x0022a400080011ff */
[----:B--2---:R-:W-:Y:S05]  /*94b0*/  @!P0 NANOSLEEP.SYNCS 0x989680 ;  /* 0x009896800000895d */ /* 0x004fea0003900000 */
[----:B------:R-:W2:Y:S02]  /*94c0*/  @!P0 SYNCS.PHASECHK.TRANS64 P0, [R0+URZ+0x118], R4 ;  /* 0x00011804000085a7 */ /* 0x000ea400080010ff */
[----:B--2---:R-:W-:Y:S05]  /*94d0*/  @!P0 BRA `(.L_x_159) ;  /* 0xfffffffc00f08947 */ /* 0x004fea000383ffff */
[----:B------:R-:W-:Y:S05]  /*94e0*/  BRA `(.L_x_31) ;  /* 0xffffff8c00f47947 */ /* 0x000fea000383ffff */
.L_x_37:
[----:B------:R-:W-:-:S07]  /*94f0*/  MOV R0, UR25 ;  /* 0x0000001900007c02 */ /* 0x000fce0008000f00 */
.L_x_160:
[----:B-1----:R1:W2:Y:S02]  /*9500*/  SYNCS.PHASECHK.TRANS64.TRYWAIT P0, [R0+URZ+0x270], R3 ;  /* 0x00027003000075a7 */ /* 0x0022a400080011ff */
[----:B--2---:R-:W-:Y:S05]  /*9510*/  @!P0 NANOSLEEP.SYNCS 0x989680 ;  /* 0x009896800000895d */ /* 0x004fea0003900000 */
[----:B------:R-:W2:Y:S02]  /*9520*/  @!P0 SYNCS.PHASECHK.TRANS64 P0, [R0+URZ+0x270], R3 ;  /* 0x00027003000085a7 */ /* 0x000ea400080010ff */
[----:B--2---:R-:W-:Y:S05]  /*9530*/  @!P0 BRA `(.L_x_160) ;  /* 0xfffffffc00f08947 */ /* 0x004fea000383ffff */
[----:B------:R-:W-:Y:S05]  /*9540*/  BRA `(.L_x_161) ;  /* 0xffffff9000c07947 */ /* 0x000fea000383ffff */
.L_x_41:
[----:B------:R-:W-:-:S07]  /*9550*/  MOV R0, UR4 ;  /* 0x0000000400007c02 */ /* 0x000fce0008000f00 */
.L_x_162:
[----:B-1----:R1:W2:Y:S02]  /*9560*/  SYNCS.PHASECHK.TRANS64.TRYWAIT P0, [R0+URZ], R2 ;  /* 0x00000002000075a7 */ /* 0x0022a400080011ff */
[----:B--2---:R-:W-:Y:S05]  /*9570*/  @!P0 NANOSLEEP.SYNCS 0x989680 ;  /* 0x009896800000895d */ /* 0x004fea0003900000 */
[----:B------:R-:W2:Y:S02]  /*9580*/  @!P0 SYNCS.PHASECHK.TRANS64 P0, [R0+URZ], R2 ;  /* 0x00000002000085a7 */ /* 0x000ea400080010ff */
[----:B--2---:R-:W-:Y:S05]  /*9590*/  @!P0 BRA `(.L_x_162) ;  /* 0xfffffffc00f08947 */ /* 0x004fea000383ffff */
[----:B------:R-:W-:Y:S05]  /*95a0*/  BRA `(.L_x_163) ;  /* 0xffffff9800587947 */ /* 0x000fea000383ffff */
.L_x_42:
[----:B------:R-:W-:-:S07]  /*95b0*/  MOV R0, UR5 ;  /* 0x0000000500007c02 */ /* 0x000fce0008000f00 */
.L_x_164:
[----:B-1----:R1:W2:Y:S02]  /*95c0*/  SYNCS.PHASECHK.TRANS64.TRYWAIT P0, [R0+URZ], R2 ;  /* 0x00000002000075a7 */ /* 0x0022a400080011ff */
[----:B--2---:R-:W-:Y:S05]  /*95d0*/  @!P0 NANOSLEEP.SYNCS 0x989680 ;  /* 0x009896800000895d */ /* 0x004fea0003900000 */
[----:B------:R-:W2:Y:S02]  /*95e0*/  @!P0 SYNCS.PHASECHK.TRANS64 P0, [R0+URZ], R2 ;  /* 0x00000002000085a7 */ /* 0x000ea400080010ff */
[----:B--2---:R-:W-:Y:S05]  /*95f0*/  @!P0 BRA `(.L_x_164) ;  /* 0xfffffffc00f08947 */ /* 0x004fea000383ffff */
[----:B------:R-:W-:Y:S05]  /*9600*/  BRA `(.L_x_165) ;  /* 0xffffff9800687947 */ /* 0x000fea000383ffff */
.L_x_43:
[----:B------:R-:W-:-:S07]  /*9610*/  MOV R0, UR5 ;  /* 0x0000000500007c02 */ /* 0x000fce0008000f00 */
.L_x_166:
[----:B-1----:R1:W2:Y:S02]  /*9620*/  SYNCS.PHASECHK.TRANS64.TRYWAIT P0, [R0+URZ], R2 ;  /* 0x00000002000075a7 */ /* 0x0022a400080011ff */
[----:B--2---:R-:W-:Y:S05]  /*9630*/  @!P0 NANOSLEEP.SYNCS 0x989680 ;  /* 0x009896800000895d */ /* 0x004fea0003900000 */
[----:B------:R-:W2:Y:S02]  /*9640*/  @!P0 SYNCS.PHASECHK.TRANS64 P0, [R0+URZ], R2 ;  /* 0x00000002000085a7 */ /* 0x000ea400080010ff */
[----:B--2---:R-:W-:Y:S05]  /*9650*/  @!P0 BRA `(.L_x_166) ;  /* 0xfffffffc00f08947 */ /* 0x004fea000383ffff */
[----:B------:R-:W-:Y:S05]  /*9660*/  BRA `(.L_x_167) ;  /* 0xffffff9800787947 */ /* 0x000fea000383ffff */
.L_x_44:
[----:B------:R-:W-:-:S07]  /*9670*/  MOV R0, UR5 ;  /* 0x0000000500007c02 */ /* 0x000fce0008000f00 */
.L_x_168:
[----:B-1----:R1:W2:Y:S02]  /*9680*/  SYNCS.PHASECHK.TRANS64.TRYWAIT P0, [R0+URZ], R2 ;  /* 0x00000002000075a7 */ /* 0x0022a400080011ff */
[----:B--2---:R-:W-:Y:S05]  /*9690*/  @!P0 NANOSLEEP.SYNCS 0x989680 ;  /* 0x009896800000895d */ /* 0x004fea0003900000 */
[----:B------:R-:W2:Y:S02]  /*96a0*/  @!P0 SYNCS.PHASECHK.TRANS64 P0, [R0+URZ], R2 ;  /* 0x00000002000085a7 */ /* 0x000ea400080010ff */
[----:B--2---:R-:W-:Y:S05]  /*96b0*/  @!P0 BRA `(.L_x_168) ;  /* 0xfffffffc00f08947 */ /* 0x004fea000383ffff */
[----:B------:R-:W-:Y:S05]  /*96c0*/  BRA `(.L_x_169) ;  /* 0xffffff9800887947 */ /* 0x000fea000383ffff */
.L_x_45:
[----:B------:R-:W-:-:S07]  /*96d0*/  MOV R0, UR5 ;  /* 0x0000000500007c02 */ /* 0x000fce0008000f00 */
.L_x_170:
[----:B-1----:R1:W2:Y:S02]  /*96e0*/  SYNCS.PHASECHK.TRANS64.TRYWAIT P0, [R0+URZ], R2 ;  /* 0x00000002000075a7 */ /* 0x0022a400080011ff */
[----:B--2---:R-:W-:Y:S05]  /*96f0*/  @!P0 NANOSLEEP.SYNCS 0x989680 ;  /* 0x009896800000895d */ /* 0x004fea0003900000 */
[----:B------:R-:W2:Y:S02]  /*9700*/  @!P0 SYNCS.PHASECHK.TRANS64 P0, [R0+URZ], R2 ;  /* 0x00000002000085a7 */ /* 0x000ea400080010ff */
[----:B--2---:R-:W-:Y:S05]  /*9710*/  @!P0 BRA `(.L_x_170) ;  /* 0xfffffffc00f08947 */ /* 0x004fea000383ffff */
[----:B------:R-:W-:Y:S05]  /*9720*/  BRA `(.L_x_171) ;  /* 0xffffff9800987947 */ /* 0x000fea000383ffff */
.L_x_46:
[----:B------:R-:W-:-:S07]  /*9730*/  MOV R0, UR5 ;  /* 0x0000000500007c02 */ /* 0x000fce0008000f00 */
.L_x_172:
[----:B-1----:R1:W2:Y:S02]  /*9740*/  SYNCS.PHASECHK.TRANS64.TRYWAIT P0, [R0+URZ], R2 ;  /* 0x00000002000075a7 */ /* 0x0022a400080011ff */
[----:B--2---:R-:W-:Y:S05]  /*9750*/  @!P0 NANOSLEEP.SYNCS 0x989680 ;  /* 0x009896800000895d */ /* 0x004fea0003900000 */
[----:B------:R-:W2:Y:S02]  /*9760*/  @!P0 SYNCS.PHASECHK.TRANS64 P0, [R0+URZ], R2 ;  /* 0x00000002000085a7 */ /* 0x000ea400080010ff */
[----:B--2---:R-:W-:Y:S05]  /*9770*/  @!P0 BRA `(.L_x_172) ;  /* 0xfffffffc00f08947 */ /* 0x004fea000383ffff */
[----:B------:R-:W-:Y:S05]  /*9780*/  BRA `(.L_x_173) ;  /* 0xffffff9800a87947 */ /* 0x000fea000383ffff */
.L_x_47:
[----:B------:R-:W-:-:S07]  /*9790*/  MOV R0, UR5 ;  /* 0x0000000500007c02 */ /* 0x000fce0008000f00 */
.L_x_174:
[----:B-1----:R1:W2:Y:S02]  /*97a0*/  SYNCS.PHASECHK.TRANS64.TRYWAIT P0, [R0+URZ], R2 ;  /* 0x00000002000075a7 */ /* 0x0022a400080011ff */
[----:B--2---:R-:W-:Y:S05]  /*97b0*/  @!P0 NANOSLEEP.SYNCS 0x989680 ;  /* 0x009896800000895d */ /* 0x004fea0003900000 */
[----:B------:R-:W2:Y:S02]  /*97c0*/  @!P0 SYNCS.PHASECHK.TRANS64 P0, [R0+URZ], R2 ;  /* 0x00000002000085a7 */ /* 0x000ea400080010ff */
[----:B--2---:R-:W-:Y:S05]  /*97d0*/  @!P0 BRA `(.L_x_174) ;  /* 0xfffffffc00f08947 */ /* 0x004fea000383ffff */
[----:B------:R-:W-:Y:S05]  /*97e0*/  BRA `(.L_x_175) ;  /* 0xffffff9800b87947 */ /* 0x000fea000383ffff */
.L_x_48:
[----:B------:R-:W-:-:S07]  /*97f0*/  MOV R0, UR5 ;  /* 0x0000000500007c02 */ /* 0x000fce0008000f00 */
.L_x_176:
[----:B-1----:R1:W2:Y:S02]  /*9800*/  SYNCS.PHASECHK.TRANS64.TRYWAIT P0, [R0+URZ], R2 ;  /* 0x00000002000075a7 */ /* 0x0022a400080011ff */
[----:B--2---:R-:W-:Y:S05]  /*9810*/  @!P0 NANOSLEEP.SYNCS 0x989680 ;  /* 0x009896800000895d */ /* 0x004fea0003900000 */
[----:B------:R-:W2:Y:S02]  /*9820*/  @!P0 SYNCS.PHASECHK.TRANS64 P0, [R0+URZ], R2 ;  /* 0x00000002000085a7 */ /* 0x000ea400080010ff */
[----:B--2---:R-:W-:Y:S05]  /*9830*/  @!P0 BRA `(.L_x_176) ;  /* 0xfffffffc00f08947 */ /* 0x004fea000383ffff */
[----:B------:R-:W-:Y:S05]  /*9840*/  BRA `(.L_x_177) ;  /* 0xffffff9800c87947 */ /* 0x000fea000383ffff */
.L_x_49:
[----:B------:R-:W-:-:S07]  /*9850*/  MOV R0, UR5 ;  /* 0x0000000500007c02 */ /* 0x000fce0008000f00 */
.L_x_178:
[----:B-1----:R1:W2:Y:S02]  /*9860*/  SYNCS.PHASECHK.TRANS64.TRYWAIT P0, [R0+URZ], R2 ;  /* 0x00000002000075a7 */ /* 0x0022a400080011ff */
[----:B--2---:R-:W-:Y:S05]  /*9870*/  @!P0 NANOSLEEP.SYNCS 0x989680 ;  /* 0x009896800000895d */ /* 0x004fea0003900000 */
[----:B------:R-:W2:Y:S02]  /*9880*/  @!P0 SYNCS.PHASECHK.TRANS64 P0, [R0+URZ], R2 ;  /* 0x00000002000085a7 */ /* 0x000ea400080010ff */
[----:B--2---:R-:W-:Y:S05]  /*9890*/  @!P0 BRA `(.L_x_178) ;  /* 0xfffffffc00f08947 */ /* 0x004fea000383ffff */
[----:B------:R-:W-:Y:S05]  /*98a0*/  BRA `(.L_x_179) ;  /* 0xffffff9800d87947 */ /* 0x000fea000383ffff */
.L_x_50:
[----:B------:R-:W-:-:S07]  /*98b0*/  MOV R0, UR5 ;  /* 0x0000000500007c02 */ /* 0x000fce0008000f00 */
.L_x_180:
[----:B-1----:R1:W2:Y:S02]  /*98c0*/  SYNCS.PHASECHK.TRANS64.TRYWAIT P0, [R0+URZ], R2 ;  /* 0x00000002000075a7 */ /* 0x0022a400080011ff */
[----:B--2---:R-:W-:Y:S05]  /*98d0*/  @!P0 NANOSLEEP.SYNCS 0x989680 ;  /* 0x009896800000895d */ /* 0x004fea0003900000 */
[----:B------:R-:W2:Y:S02]  /*98e0*/  @!P0 SYNCS.PHASECHK.TRANS64 P0, [R0+URZ], R2 ;  /* 0x00000002000085a7 */ /* 0x000ea400080010ff */
[----:B--2---:R-:W-:Y:S05]  /*98f0*/  @!P0 BRA `(.L_x_180) ;  /* 0xfffffffc00f08947 */ /* 0x004fea000383ffff */
[----:B------:R-:W-:Y:S05]  /*9900*/  BRA `(.L_x_181) ;  /* 0xffffff9800e87947 */ /* 0x000fea000383ffff */
.L_x_51:
[----:B------:R-:W-:-:S07]  /*9910*/  MOV R0, UR5 ;  /* 0x0000000500007c02 */ /* 0x000fce0008000f00 */
.L_x_182:
[----:B-1----:R1:W2:Y:S02]  /*9920*/  SYNCS.PHASECHK.TRANS64.TRYWAIT P0, [R0+URZ], R2 ;  /* 0x00000002000075a7 */ /* 0x0022a400080011ff */
[----:B--2---:R-:W-:Y:S05]  /*9930*/  @!P0 NANOSLEEP.SYNCS 0x989680 ;  /* 0x009896800000895d */ /* 0x004fea0003900000 */
[----:B------:R-:W2:Y:S02]  /*9940*/  @!P0 SYNCS.PHASECHK.TRANS64 P0, [R0+URZ], R2 ;  /* 0x00000002000085a7 */ /* 0x000ea400080010ff */
[----:B--2---:R-:W-:Y:S05]  /*9950*/  @!P0 BRA `(.L_x_182) ;  /* 0xfffffffc00f08947 */ /* 0x004fea000383ffff */
[----:B------:R-:W-:Y:S05]  /*9960*/  BRA `(.L_x_183) ;  /* 0xffffff9800f87947 */ /* 0x000fea000383ffff */
.L_x_52:
[----:B------:R-:W-:-:S07]  /*9970*/  MOV R0, UR5 ;  /* 0x0000000500007c02 */ /* 0x000fce0008000f00 */
.L_x_184:
[----:B-1----:R1:W2:Y:S02]  /*9980*/  SYNCS.PHASECHK.TRANS64.TRYWAIT P0, [R0+URZ], R2 ;  /* 0x00000002000075a7 */ /* 0x0022a400080011ff */
[----:B--2---:R-:W-:Y:S05]  /*9990*/  @!P0 NANOSLEEP.SYNCS 0x989680 ;  /* 0x009896800000895d */ /* 0x004fea0003900000 */
[----:B------:R-:W2:Y:S02]  /*99a0*/  @!P0 SYNCS.PHASECHK.TRANS64 P0, [R0+URZ], R2 ;  /* 0x00000002000085a7 */ /* 0x000ea400080010ff */
[----:B--2---:R-:W-:Y:S05]  /*99b0*/  @!P0 BRA `(.L_x_184) ;  /* 0xfffffffc00f08947 */ /* 0x004fea000383ffff */
[----:B------:R-:W-:Y:S05]  /*99c0*/  BRA `(.L_x_185) ;  /* 0xffffff9c00087947 */ /* 0x000fea000383ffff */
.L_x_53:
[----:B------:R-:W-:-:S07]  /*99d0*/  MOV R0, UR5 ;  /* 0x0000000500007c02 */ /* 0x000fce0008000f00 */
.L_x_186:
[----:B-1----:R1:W2:Y:S02]  /*99e0*/  SYNCS.PHASECHK.TRANS64.TRYWAIT P0, [R0+URZ], R2 ;  /* 0x00000002000075a7 */ /* 0x0022a400080011ff */
[----:B--2---:R-:W-:Y:S05]  /*99f0*/  @!P0 NANOSLEEP.SYNCS 0x989680 ;  /* 0x009896800000895d */ /* 0x004fea0003900000 */
[----:B------:R-:W2:Y:S02]  /*9a00*/  @!P0 SYNCS.PHASECHK.TRANS64 P0, [R0+URZ], R2 ;  /* 0x00000002000085a7 */ /* 0x000ea400080010ff */
[----:B--2---:R-:W-:Y:S05]  /*9a10*/  @!P0 BRA `(.L_x_186) ;  /* 0xfffffffc00f08947 */ /* 0x004fea000383ffff */
[----:B------:R-:W-:Y:S05]  /*9a20*/  BRA `(.L_x_187) ;  /* 0xffffff9c00187947 */ /* 0x000fea000383ffff */
.L_x_54:
[----:B------:R-:W-:-:S07]  /*9a30*/  MOV R0, UR5 ;  /* 0x0000000500007c02 */ /* 0x000fce0008000f00 */
.L_x_188:
[----:B-1----:R1:W2:Y:S02]  /*9a40*/  SYNCS.PHASECHK.TRANS64.TRYWAIT P0, [R0+URZ], R2 ;  /* 0x00000002000075a7 */ /* 0x0022a400080011ff */
[----:B--2---:R-:W-:Y:S05]  /*9a50*/  @!P0 NANOSLEEP.SYNCS 0x989680 ;  /* 0x009896800000895d */ /* 0x004fea0003900000 */
[----:B------:R-:W2:Y:S02]  /*9a60*/  @!P0 SYNCS.PHASECHK.TRANS64 P0, [R0+URZ], R2 ;  /* 0x00000002000085a7 */ /* 0x000ea400080010ff */
[----:B--2---:R-:W-:Y:S05]  /*9a70*/  @!P0 BRA `(.L_x_188) ;  /* 0xfffffffc00f08947 */ /* 0x004fea000383ffff */
[----:B------:R-:W-:Y:S05]  /*9a80*/  BRA `(.L_x_189) ;  /* 0xffffff9c00287947 */ /* 0x000fea000383ffff */
.L_x_55:
[----:B------:R-:W-:-:S07]  /*9a90*/  MOV R0, UR5 ;  /* 0x0000000500007c02 */ /* 0x000fce0008000f00 */
.L_x_190:
[----:B-1----:R1:W2:Y:S02]  /*9aa0*/  SYNCS.PHASECHK.TRANS64.TRYWAIT P0, [R0+URZ], R2 ;  /* 0x00000002000075a7 */ /* 0x0022a400080011ff */
[----:B--2---:R-:W-:Y:S05]  /*9ab0*/  @!P0 NANOSLEEP.SYNCS 0x989680 ;  /* 0x009896800000895d */ /* 0x004fea0003900000 */
[----:B------:R-:W2:Y:S02]  /*9ac0*/  @!P0 SYNCS.PHASECHK.TRANS64 P0, [R0+URZ], R2 ;  /* 0x00000002000085a7 */ /* 0x000ea400080010ff */
[----:B--2---:R-:W-:Y:S05]  /*9ad0*/  @!P0 BRA `(.L_x_190) ;  /* 0xfffffffc00f08947 */ /* 0x004fea000383ffff */
[----:B------:R-:W-:Y:S05]  /*9ae0*/  BRA `(.L_x_191) ;  /* 0xffffff9c00387947 */ /* 0x000fea000383ffff */
.L_x_56:
[----:B------:R-:W-:-:S07]  /*9af0*/  MOV R0, UR5 ;  /* 0x0000000500007c02 */ /* 0x000fce0008000f00 */
.L_x_192:
[----:B-1----:R1:W2:Y:S02]  /*9b00*/  SYNCS.PHASECHK.TRANS64.TRYWAIT P0, [R0+URZ], R2 ;  /* 0x00000002000075a7 */ /* 0x0022a400080011ff */
[----:B--2---:R-:W-:Y:S05]  /*9b10*/  @!P0 NANOSLEEP.SYNCS 0x989680 ;  /* 0x009896800000895d */ /* 0x004fea0003900000 */
[----:B------:R-:W2:Y:S02]  /*9b20*/  @!P0 SYNCS.PHASECHK.TRANS64 P0, [R0+URZ], R2 ;  /* 0x00000002000085a7 */ /* 0x000ea400080010ff */
[----:B--2---:R-:W-:Y:S05]  /*9b30*/  @!P0 BRA `(.L_x_192) ;  /* 0xfffffffc00f08947 */ /* 0x004fea000383ffff */
[----:B------:R-:W-:Y:S05]  /*9b40*/  BRA `(.L_x_193) ;  /* 0xffffff9c00487947 */ /* 0x000fea000383ffff */
.L_x_57:
[----:B------:R-:W-:-:S07]  /*9b50*/  MOV R0, UR5 ;  /* 0x0000000500007c02 */ /* 0x000fce0008000f00 */
.L_x_194:
[----:B-1----:R1:W2:Y:S02]  /*9b60*/  SYNCS.PHASECHK.TRANS64.TRYWAIT P0, [R0+URZ], R2 ;  /* 0x00000002000075a7 */ /* 0x0022a400080011ff */
[----:B--2---:R-:W-:Y:S05]  /*9b70*/  @!P0 NANOSLEEP.SYNCS 0x989680 ;  /* 0x009896800000895d */ /* 0x004fea0003900000 */
[----:B------:R-:W2:Y:S02]  /*9b80*/  @!P0 SYNCS.PHASECHK.TRANS64 P0, [R0+URZ], R2 ;  /* 0x00000002000085a7 */ /* 0x000ea400080010ff */
[----:B--2---:R-:W-:Y:S05]  /*9b90*/  @!P0 BRA `(.L_x_194) ;  /* 0xfffffffc00f08947 */ /* 0x004fea000383ffff */
[----:B------:R-:W-:Y:S05]  /*9ba0*/  BRA `(.L_x_195) ;  /* 0xffffff9c00587947 */ /* 0x000fea000383ffff */
.L_x_58:
[----:B------:R-:W-:-:S07]  /*9bb0*/  MOV R0, UR5 ;  /* 0x0000000500007c02 */ /* 0x000fce0008000f00 */
.L_x_196:
[----:B-1----:R1:W2:Y:S02]  /*9bc0*/  SYNCS.PHASECHK.TRANS64.TRYWAIT P0, [R0+URZ], R2 ;  /* 0x00000002000075a7 */ /* 0x0022a400080011ff */
[----:B--2---:R-:W-:Y:S05]  /*9bd0*/  @!P0 NANOSLEEP.SYNCS 0x989680 ;  /* 0x009896800000895d */ /* 0x004fea0003900000 */
[----:B------:R-:W2:Y:S02]  /*9be0*/  @!P0 SYNCS.PHASECHK.TRANS64 P0, [R0+URZ], R2 ;  /* 0x00000002000085a7 */ /* 0x000ea400080010ff */
[----:B--2---:R-:W-:Y:S05]  /*9bf0*/  @!P0 BRA `(.L_x_196) ;  /* 0xfffffffc00f08947 */ /* 0x004fea000383ffff */
[----:B------:R-:W-:Y:S05]  /*9c00*/  BRA `(.L_x_197) ;  /* 0xffffff9c00687947 */ /* 0x000fea000383ffff */
.L_x_59:
[----:B------:R-:W-:-:S07]  /*9c10*/  MOV R0, UR5 ;  /* 0x0000000500007c02 */ /* 0x000fce0008000f00 */
.L_x_198:
[----:B-1----:R1:W2:Y:S02]  /*9c20*/  SYNCS.PHASECHK.TRANS64.TRYWAIT P0, [R0+URZ], R2 ;  /* 0x00000002000075a7 */ /* 0x0022a400080011ff */
[----:B--2---:R-:W-:Y:S05]  /*9c30*/  @!P0 NANOSLEEP.SYNCS 0x989680 ;  /* 0x009896800000895d */ /* 0x004fea0003900000 */
[----:B------:R-:W2:Y:S02]  /*9c40*/  @!P0 SYNCS.PHASECHK.TRANS64 P0, [R0+URZ], R2 ;  /* 0x00000002000085a7 */ /* 0x000ea400080010ff */
[----:B--2---:R-:W-:Y:S05]  /*9c50*/  @!P0 BRA `(.L_x_198) ;  /* 0xfffffffc00f08947 */ /* 0x004fea000383ffff */
[----:B------:R-:W-:Y:S05]  /*9c60*/  BRA `(.L_x_199) ;  /* 0xffffff9c00787947 */ /* 0x000fea000383ffff */
.L_x_60:
[----:B------:R-:W-:-:S07]  /*9c70*/  MOV R0, UR5 ;  /* 0x0000000500007c02 */ /* 0x000fce0008000f00 */
.L_x_200:
[----:B-1----:R1:W2:Y:S02]  /*9c80*/  SYNCS.PHASECHK.TRANS64.TRYWAIT P0, [R0+URZ], R2 ;  /* 0x00000002000075a7 */ /* 0x0022a400080011ff */
[----:B--2---:R-:W-:Y:S05]  /*9c90*/  @!P0 NANOSLEEP.SYNCS 0x989680 ;  /* 0x009896800000895d */ /* 0x004fea0003900000 */
[----:B------:R-:W2:Y:S02]  /*9ca0*/  @!P0 SYNCS.PHASECHK.TRANS64 P0, [R0+URZ], R2 ;  /* 0x00000002000085a7 */ /* 0x000ea400080010ff */
[----:B--2---:R-:W-:Y:S05]  /*9cb0*/  @!P0 BRA `(.L_x_200) ;  /* 0xfffffffc00f08947 */ /* 0x004fea000383ffff */
[----:B------:R-:W-:Y:S05]  /*9cc0*/  BRA `(.L_x_201) ;  /* 0xffffff9c00887947 */ /* 0x000fea000383ffff */
.L_x_61:
[----:B------:R-:W-:-:S07]  /*9cd0*/  MOV R0, UR5 ;  /* 0x0000000500007c02 */ /* 0x000fce0008000f00 */
.L_x_202:
[----:B-1----:R1:W2:Y:S02]  /*9ce0*/  SYNCS.PHASECHK.TRANS64.TRYWAIT P0, [R0+URZ], R2 ;  /* 0x00000002000075a7 */ /* 0x0022a400080011ff */
[----:B--2---:R-:W-:Y:S05]  /*9cf0*/  @!P0 NANOSLEEP.SYNCS 0x989680 ;  /* 0x009896800000895d */ /* 0x004fea0003900000 */
[----:B------:R-:W2:Y:S02]  /*9d00*/  @!P0 SYNCS.PHASECHK.TRANS64 P0, [R0+URZ], R2 ;  /* 0x00000002000085a7 */ /* 0x000ea400080010ff */
[----:B--2---:R-:W-:Y:S05]  /*9d10*/  @!P0 BRA `(.L_x_202) ;  /* 0xfffffffc00f08947 */ /* 0x004fea000383ffff */
[----:B------:R-:W-:Y:S05]  /*9d20*/  BRA `(.L_x_203) ;  /* 0xffffff9c00987947 */ /* 0x000fea000383ffff */
.L_x_62:
[----:B------:R-:W-:-:S07]  /*9d30*/  MOV R0, UR5 ;  /* 0x0000000500007c02 */ /* 0x000fce0008000f00 */
.L_x_204:
[----:B-1----:R1:W2:Y:S02]  /*9d40*/  SYNCS.PHASECHK.TRANS64.TRYWAIT P0, [R0+URZ], R2 ;  /* 0x00000002000075a7 */ /* 0x0022a400080011ff */
[----:B--2---:R-:W-:Y:S05]  /*9d50*/  @!P0 NANOSLEEP.SYNCS 0x989680 ;  /* 0x009896800000895d */ /* 0x004fea0003900000 */
[----:B------:R-:W2:Y:S02]  /*9d60*/  @!P0 SYNCS.PHASECHK.TRANS64 P0, [R0+URZ], R2 ;  /* 0x00000002000085a7 */ /* 0x000ea400080010ff */
[----:B--2---:R-:W-:Y:S05]  /*9d70*/  @!P0 BRA `(.L_x_204) ;  /* 0xfffffffc00f08947 */ /* 0x004fea000383ffff */
[----:B------:R-:W-:Y:S05]  /*9d80*/  BRA `(.L_x_205) ;  /* 0xffffff9c00a87947 */ /* 0x000fea000383ffff */
.L_x_63:
[----:B------:R-:W-:-:S07]  /*9d90*/  MOV R0, UR5 ;  /* 0x0000000500007c02 */ /* 0x000fce0008000f00 */
.L_x_206:
[----:B-1----:R1:W2:Y:S02]  /*9da0*/  SYNCS.PHASECHK.TRANS64.TRYWAIT P0, [R0+URZ], R2 ;  /* 0x00000002000075a7 */ /* 0x0022a400080011ff */
[----:B--2---:R-:W-:Y:S05]  /*9db0*/  @!P0 NANOSLEEP.SYNCS 0x989680 ;  /* 0x009896800000895d */ /* 0x004fea0003900000 */
[----:B------:R-:W2:Y:S02]  /*9dc0*/  @!P0 SYNCS.PHASECHK.TRANS64 P0, [R0+URZ], R2 ;  /* 0x00000002000085a7 */ /* 0x000ea400080010ff */
[----:B--2---:R-:W-:Y:S05]  /*9dd0*/  @!P0 BRA `(.L_x_206) ;  /* 0xfffffffc00f08947 */ /* 0x004fea000383ffff */
[----:B------:R-:W-:Y:S05]  /*9de0*/  BRA `(.L_x_207) ;  /* 0xffffff9c00b87947 */ /* 0x000fea000383ffff */
.L_x_64:
[----:B------:R-:W-:-:S07]  /*9df0*/  MOV R0, UR5 ;  /* 0x0000000500007c02 */ /* 0x000fce0008000f00 */
.L_x_208:
[----:B-1----:R1:W2:Y:S02]  /*9e00*/  SYNCS.PHASECHK.TRANS64.TRYWAIT P0, [R0+URZ], R2 ;  /* 0x00000002000075a7 */ /* 0x0022a400080011ff */
[----:B--2---:R-:W-:Y:S05]  /*9e10*/  @!P0 NANOSLEEP.SYNCS 0x989680 ;  /* 0x009896800000895d */ /* 0x004fea0003900000 */
[----:B------:R-:W2:Y:S02]  /*9e20*/  @!P0 SYNCS.PHASECHK.TRANS64 P0, [R0+URZ], R2 ;  /* 0x00000002000085a7 */ /* 0x000ea400080010ff */
[----:B--2---:R-:W-:Y:S05]  /*9e30*/  @!P0 BRA `(.L_x_208) ;  /* 0xfffffffc00f08947 */ /* 0x004fea000383ffff */
[----:B------:R-:W-:Y:S05]  /*9e40*/  BRA `(.L_x_209) ;  /* 0xffffff9c00c87947 */ /* 0x000fea000383ffff */
.L_x_65:
[----:B------:R-:W-:-:S07]  /*9e50*/  MOV R0, UR5 ;  /* 0x0000000500007c02 */ /* 0x000fce0008000f00 */
.L_x_210:
[----:B-1----:R1:W2:Y:S02]  /*9e60*/  SYNCS.PHASECHK.TRANS64.TRYWAIT P0, [R0+URZ], R2 ;  /* 0x00000002000075a7 */ /* 0x0022a400080011ff */
[----:B--2---:R-:W-:Y:S05]  /*9e70*/  @!P0 NANOSLEEP.SYNCS 0x989680 ;  /* 0x009896800000895d */ /* 0x004fea0003900000 */
[----:B------:R-:W2:Y:S02]  /*9e80*/  @!P0 SYNCS.PHASECHK.TRANS64 P0, [R0+URZ], R2 ;  /* 0x00000002000085a7 */ /* 0x000ea400080010ff */
[----:B--2---:R-:W-:Y:S05]  /*9e90*/  @!P0 BRA `(.L_x_210) ;  /* 0xfffffffc00f08947 */ /* 0x004fea000383ffff */
[----:B------:R-:W-:Y:S05]  /*9ea0*/  BRA `(.L_x_211) ;  /* 0xffffff9c00d87947 */ /* 0x000fea000383ffff */
.L_x_66:
[----:B------:R-:W-:-:S07]  /*9eb0*/  MOV R0, UR5 ;  /* 0x0000000500007c02 */ /* 0x000fce0008000f00 */
.L_x_212:
[----:B-1----:R1:W2:Y:S02]  /*9ec0*/  SYNCS.PHASECHK.TRANS64.TRYWAIT P0, [R0+URZ], R2 ;  /* 0x00000002000075a7 */ /* 0x0022a400080011ff */
[----:B--2---:R-:W-:Y:S05]  /*9ed0*/  @!P0 NANOSLEEP.SYNCS 0x989680 ;  /* 0x009896800000895d */ /* 0x004fea0003900000 */
[----:B------:R-:W2:Y:S02]  /*9ee0*/  @!P0 SYNCS.PHASECHK.TRANS64 P0, [R0+URZ], R2 ;  /* 0x00000002000085a7 */ /* 0x000ea400080010ff */
[----:B--2---:R-:W-:Y:S05]  /*9ef0*/  @!P0 BRA `(.L_x_212) ;  /* 0xfffffffc00f08947 */ /* 0x004fea000383ffff */
[----:B------:R-:W-:Y:S05]  /*9f00*/  BRA `(.L_x_213) ;  /* 0xffffff9c00e87947 */ /* 0x000fea000383ffff */
.L_x_67:
[----:B------:R-:W-:-:S07]  /*9f10*/  MOV R0, UR5 ;  /* 0x0000000500007c02 */ /* 0x000fce0008000f00 */
.L_x_214:
[----:B-1----:R1:W2:Y:S02]  /*9f20*/  SYNCS.PHASECHK.TRANS64.TRYWAIT P0, [R0+URZ], R2 ;  /* 0x00000002000075a7 */ /* 0x0022a400080011ff */
[----:B--2---:R-:W-:Y:S05]  /*9f30*/  @!P0 NANOSLEEP.SYNCS 0x989680 ;  /* 0x009896800000895d */ /* 0x004fea0003900000 */
[----:B------:R-:W2:Y:S02]  /*9f40*/  @!P0 SYNCS.PHASECHK.TRANS64 P0, [R0+URZ], R2 ;  /* 0x00000002000085a7 */ /* 0x000ea400080010ff */
[----:B--2---:R-:W-:Y:S05]  /*9f50*/  @!P0 BRA `(.L_x_214) ;  /* 0xfffffffc00f08947 */ /* 0x004fea000383ffff */
[----:B------:R-:W-:Y:S05]  /*9f60*/  BRA `(.L_x_215) ;  /* 0xffffff9c00f87947 */ /* 0x000fea000383ffff */
.L_x_68:
[----:B------:R-:W-:-:S07]  /*9f70*/  MOV R0, UR5 ;  /* 0x0000000500007c02 */ /* 0x000fce0008000f00 */
.L_x_216:
[----:B-1----:R1:W2:Y:S02]  /*9f80*/  SYNCS.PHASECHK.TRANS64.TRYWAIT P0, [R0+URZ], R2 ;  /* 0x00000002000075a7 */ /* 0x0022a400080011ff */
[----:B--2---:R-:W-:Y:S05]  /*9f90*/  @!P0 NANOSLEEP.SYNCS 0x989680 ;  /* 0x009896800000895d */ /* 0x004fea0003900000 */
[----:B------:R-:W2:Y:S02]  /*9fa0*/  @!P0 SYNCS.PHASECHK.TRANS64 P0, [R0+URZ], R2 ;  /* 0x00000002000085a7 */ /* 0x000ea400080010ff */
[----:B--2---:R-:W-:Y:S05]  /*9fb0*/  @!P0 BRA `(.L_x_216) ;  /* 0xfffffffc00f08947 */ /* 0x004fea000383ffff */
[----:B------:R-:W-:Y:S05]  /*9fc0*/  BRA `(.L_x_217) ;  /* 0xffffffa000087947 */ /* 0x000fea000383ffff */
.L_x_69:
[----:B------:R-:W-:-:S07]  /*9fd0*/  MOV R0, UR5 ;  /* 0x0000000500007c02 */ /* 0x000fce0008000f00 */
.L_x_218:
[----:B-1----:R1:W2:Y:S02]  /*9fe0*/  SYNCS.PHASECHK.TRANS64.TRYWAIT P0, [R0+URZ], R2 ;  /* 0x00000002000075a7 */ /* 0x0022a400080011ff */
[----:B--2---:R-:W-:Y:S05]  /*9ff0*/  @!P0 NANOSLEEP.SYNCS 0x989680 ;  /* 0x009896800000895d */ /* 0x004fea0003900000 */
[----:B------:R-:W2:Y:S02]  /*a000*/  @!P0 SYNCS.PHASECHK.TRANS64 P0, [R0+URZ], R2 ;  /* 0x00000002000085a7 */ /* 0x000ea400080010ff */
[----:B--2---:R-:W-:Y:S05]  /*a010*/  @!P0 BRA `(.L_x_218) ;  /* 0xfffffffc00f08947 */ /* 0x004fea000383ffff */
[----:B------:R-:W-:Y:S05]  /*a020*/  BRA `(.L_x_219) ;  /* 0xffffffa000187947 */ /* 0x000fea000383ffff */
.L_x_70:
[----:B------:R-:W-:-:S07]  /*a030*/  MOV R0, UR5 ;  /* 0x0000000500007c02 */ /* 0x000fce0008000f00 */
.L_x_220:
[----:B-1----:R1:W2:Y:S02]  /*a040*/  SYNCS.PHASECHK.TRANS64.TRYWAIT P0, [R0+URZ], R2 ;  /* 0x00000002000075a7 */ /* 0x0022a400080011ff */
[----:B--2---:R-:W-:Y:S05]  /*a050*/  @!P0 NANOSLEEP.SYNCS 0x989680 ;  /* 0x009896800000895d */ /* 0x004fea0003900000 */
[----:B------:R-:W2:Y:S02]  /*a060*/  @!P0 SYNCS.PHASECHK.TRANS64 P0, [R0+URZ], R2 ;  /* 0x00000002000085a7 */ /* 0x000ea400080010ff */
[----:B--2---:R-:W-:Y:S05]  /*a070*/  @!P0 BRA `(.L_x_220) ;  /* 0xfffffffc00f08947 */ /* 0x004fea000383ffff */
[----:B------:R-:W-:Y:S05]  /*a080*/  BRA `(.L_x_221) ;  /* 0xffffffa000287947 */ /* 0x000fea000383ffff */
.L_x_71:
[----:B------:R-:W-:-:S07]  /*a090*/  MOV R0, UR5 ;  /* 0x0000000500007c02 */ /* 0x000fce0008000f00 */
.L_x_222:
[----:B-1----:R1:W2:Y:S02]  /*a0a0*/  SYNCS.PHASECHK.TRANS64.TRYWAIT P0, [R0+URZ], R2 ;  /* 0x00000002000075a7 */ /* 0x0022a400080011ff */
[----:B--2---:R-:W-:Y:S05]  /*a0b0*/  @!P0 NANOSLEEP.SYNCS 0x989680 ;  /* 0x009896800000895d */ /* 0x004fea0003900000 */
[----:B------:R-:W2:Y:S02]  /*a0c0*/  @!P0 SYNCS.PHASECHK.TRANS64 P0, [R0+URZ], R2 ;  /* 0x00000002000085a7 */ /* 0x000ea400080010ff */
[----:B--2---:R-:W-:Y:S05]  /*a0d0*/  @!P0 BRA `(.L_x_222) ;  /* 0xfffffffc00f08947 */ /* 0x004fea000383ffff */
[----:B------:R-:W-:Y:S05]  /*a0e0*/  BRA `(.L_x_223) ;  /* 0xffffffa000387947 */ /* 0x000fea000383ffff */
.L_x_72:
[----:B------:R-:W-:-:S07]  /*a0f0*/  MOV R0, UR5 ;  /* 0x0000000500007c02 */ /* 0x000fce0008000f00 */
.L_x_224:
[----:B-1----:R1:W2:Y:S02]  /*a100*/  SYNCS.PHASECHK.TRANS64.TRYWAIT P0, [R0+URZ], R2 ;  /* 0x00000002000075a7 */ /* 0x0022a400080011ff */
[----:B--2---:R-:W-:Y:S05]  /*a110*/  @!P0 NANOSLEEP.SYNCS 0x989680 ;  /* 0x009896800000895d */ /* 0x004fea0003900000 */
[----:B------:R-:W2:Y:S02]  /*a120*/  @!P0 SYNCS.PHASECHK.TRANS64 P0, [R0+URZ], R2 ;  /* 0x00000002000085a7 */ /* 0x000ea400080010ff */
[----:B--2---:R-:W-:Y:S05]  /*a130*/  @!P0 BRA `(.L_x_224) ;  /* 0xfffffffc00f08947 */ /* 0x004fea000383ffff */
[----:B------:R-:W-:Y:S05]  /*a140*/  BRA `(.L_x_225) ;  /* 0xffffffa000487947 */ /* 0x000fea000383ffff */
.L_x_73:
[----:B------:R-:W-:-:S07]  /*a150*/  MOV R0, UR5 ;  /* 0x0000000500007c02 */ /* 0x000fce0008000f00 */
.L_x_226:
[----:B-1----:R1:W2:Y:S02]  /*a160*/  SYNCS.PHASECHK.TRANS64.TRYWAIT P0, [R0+URZ], R2 ;  /* 0x00000002000075a7 */ /* 0x0022a400080011ff */
[----:B--2---:R-:W-:Y:S05]  /*a170*/  @!P0 NANOSLEEP.SYNCS 0x989680 ;  /* 0x009896800000895d */ /* 0x004fea0003900000 */
[----:B------:R-:W2:Y:S02]  /*a180*/  @!P0 SYNCS.PHASECHK.TRANS64 P0, [R0+URZ], R2 ;  /* 0x00000002000085a7 */ /* 0x000ea400080010ff */
[----:B--2---:R-:W-:Y:S05]  /*a190*/  @!P0 BRA `(.L_x_226) ;  /* 0xfffffffc00f08947 */ /* 0x004fea000383ffff */
[----:B------:R-:W-:Y:S05]  /*a1a0*/  BRA `(.L_x_227) ;  /* 0xffffffa000587947 */ /* 0x000fea000383ffff */
.L_x_74:
[----:B------:R-:W-:-:S07]  /*a1b0*/  MOV R0, UR5 ;  /* 0x0000000500007c02 */ /* 0x000fce0008000f00 */
.L_x_228:
[----:B-1----:R1:W2:Y:S02]  /*a1c0*/  SYNCS.PHASECHK.TRANS64.TRYWAIT P0, [R0+URZ], R2 ;  /* 0x00000002000075a7 */ /* 0x0022a400080011ff */
[----:B--2---:R-:W-:Y:S05]  /*a1d0*/  @!P0 NANOSLEEP.SYNCS 0x989680 ;  /* 0x009896800000895d */ /* 0x004fea0003900000 */
[----:B------:R-:W2:Y:S02]  /*a1e0*/  @!P0 SYNCS.PHASECHK.TRANS64 P0, [R0+URZ], R2 ;  /* 0x00000002000085a7 */ /* 0x000ea400080010ff */
[----:B--2---:R-:W-:Y:S05]  /*a1f0*/  @!P0 BRA `(.L_x_228) ;  /* 0xfffffffc00f08947 */ /* 0x004fea000383ffff */
[----:B------:R-:W-:Y:S05]  /*a200*/  BRA `(.L_x_229) ;  /* 0xffffffa000687947 */ /* 0x000fea000383ffff */
.L_x_77:
[----:B------:R-:W-:-:S07]  /*a210*/  MOV R4, UR4 ;  /* 0x0000000400047c02 */ /* 0x000fce0008000f00 */
.L_x_230:
[----:B--2---:R2:W3:Y:S02]  /*a220*/  SYNCS.PHASECHK.TRANS64.TRYWAIT P1, [R4+URZ+0x278], R6 ;  /* 0x00027806040075a7 */ /* 0x0044e400080211ff */
[----:B---3--:R-:W-:Y:S05]  /*a230*/  @!P1 NANOSLEEP.SYNCS 0x989680 ;  /* 0x009896800000995d */ /* 0x008fea0003900000 */
[----:B------:R-:W3:Y:S02]  /*a240*/  @!P1 SYNCS.PHASECHK.TRANS64 P1, [R4+URZ+0x278], R6 ;  /* 0x00027806040095a7 */ /* 0x000ee400080210ff */
[----:B---3--:R-:W-:Y:S05]  /*a250*/  @!P1 BRA `(.L_x_230) ;  /* 0xfffffffc00f09947 */ /* 0x008fea000383ffff */
[----:B------:R-:W-:Y:S05]  /*a260*/  BRA `(.L_x_231) ;  /* 0xffffffa000d87947 */ /* 0x000fea000383ffff */
.L_x_78:
[----:B--2---:R-:W-:-:S07]  /*a270*/  MOV R4, UR4 ;  /* 0x0000000400047c02 */ /* 0x004fce0008000f00 */
.L_x_232:
[----:B--2---:R2:W3:Y:S02]  /*a280*/  SYNCS.PHASECHK.TRANS64.TRYWAIT P1, [R4+URZ+0x270], R5 ;  /* 0x00027005040075a7 */ /* 0x0044e400080211ff */
[----:B---3--:R-:W-:Y:S05]  /*a290*/  @!P1 NANOSLEEP.SYNCS 0x989680 ;  /* 0x009896800000995d */ /* 0x008fea0003900000 */
[----:B------:R-:W3:Y:S02]  /*a2a0*/  @!P1 SYNCS.PHASECHK.TRANS64 P1, [R4+URZ+0x270], R5 ;  /* 0x00027005040095a7 */ /* 0x000ee400080210ff */
[----:B---3--:R-:W-:Y:S05]  /*a2b0*/  @!P1 BRA `(.L_x_232) ;  /* 0xfffffffc00f09947 */ /* 0x008fea000383ffff */
[----:B------:R-:W-:Y:S05]  /*a2c0*/  BRA `(.L_x_233) ;  /* 0xffffffa000e07947 */ /* 0x000fea000383ffff */
.L_x_88:
[----:B--2---:R-:W-:-:S04]  /*a2d0*/  MOV R5, UR5 ;  /* 0x0000000500057c02 */ /* 0x004fc80008000f00 */
[----:B------:R2:W3:Y:S03]  /*a2e0*/  SYNCS.PHASECHK.TRANS64.TRYWAIT P0, [R5+URZ+0x8], R6 ;  /* 0x00000806050075a7 */ /* 0x0004e600080011ff */
[----:B---3--:R-:W-:Y:S05]  /*a2f0*/  @!P0 NANOSLEEP.SYNCS 0x989680 ;  /* 0x009896800000895d */ /* 0x008fea0003900000 */
[----:B------:R-:W3:Y:S02]  /*a300*/  @!P0 SYNCS.PHASECHK.TRANS64 P0, [R5+URZ+0x8], R6 ;  /* 0x00000806050085a7 */ /* 0x000ee400080010ff */
[----:B---3--:R-:W-:Y:S05]  /*a310*/  @!P0 BRA `(.L_x_88) ;  /* 0xfffffffc00ec8947 */ /* 0x008fea000383ffff */
[----:B------:R-:W-:Y:S05]  /*a320*/  BRA `(.L_x_87) ;  /* 0xffffffa400ac7947 */ /* 0x000fea000383ffff */
.L_x_90:
[----:B------:R-:W-:Y:S01]  /*a330*/  BSSY B0, `(.L_x_234) ;  /* 0x0000006000007945 */ /* 0x000fe20003800000 */
[----:B------:R-:W-:-:S07]  /*a340*/  MOV R15, 0xffffffff ;  /* 0xffffffff000f7802 */ /* 0x000fce0000000f00 */
[----:B-12--5:R-:W-:Y:S05]  /*a350*/  WARPSYNC.COLLECTIVE R15, `(.L_x_235) ;  /* 0x000000000f0c7348 */ /* 0x026fea0003c00000 */
[----:B------:R-:W-:Y:S02]  /*a360*/  ELECT P6, UR79, PT ;  /* 0x00000000004f782f */ /* 0x000fe400038c0000 */
[----:B------:R-:W-:Y:S01]  /*a370*/  MOV R14, UR79 ;  /* 0x0000004f000e7c02 */ /* 0x000fe20008000f00 */
[----:B-12--5:R-:W-:Y:S10]  /*a380*/  ENDCOLLECTIVE ;  /* 0x000000000000791b */ /* 0x026ff40003800000 */
.L_x_235:
[----:B------:R-:W-:Y:S05]  /*a390*/  BSYNC B0 ;  /* 0x0000000000007941 */ /* 0x000fea0003800000 */
.L_x_234:
[----:B------:R-:W-:Y:S05]  /*a3a0*/  BRA `(.L_x_236) ;  /* 0xffffffa400dc7947 */ /* 0x000fea000383ffff */
.L_x_92:
[----:B--2---:R-:W-:-:S04]  /*a3b0*/  MOV R3, UR5 ;  /* 0x0000000500037c02 */ /* 0x004fc80008000f00 */
[----:B------:R2:W3:Y:S03]  /*a3c0*/  SYNCS.PHASECHK.TRANS64.TRYWAIT P0, [R3+URZ+0x8], R4 ;  /* 0x00000804030075a7 */ /* 0x0004e600080011ff */
[----:B---3--:R-:W-:Y:S05]  /*a3d0*/  @!P0 NANOSLEEP.SYNCS 0x989680 ;  /* 0x009896800000895d */ /* 0x008fea0003900000 */
[----:B------:R-:W3:Y:S02]  /*a3e0*/  @!P0 SYNCS.PHASECHK.TRANS64 P0, [R3+URZ+0x8], R4 ;  /* 0x00000804030085a7 */ /* 0x000ee400080010ff */
[----:B---3--:R-:W-:Y:S05]  /*a3f0*/  @!P0 BRA `(.L_x_92) ;  /* 0xfffffffc00ec8947 */ /* 0x008fea000383ffff */
[----:B------:R-:W-:Y:S05]  /*a400*/  BRA `(.L_x_91) ;  /* 0xffffffa400e07947 */ /* 0x000fea000383ffff */
.L_x_93:
[----:B------:R-:W-:-:S07]  /*a410*/  MOV R4, UR17 ;  /* 0x0000001100047c02 */ /* 0x000fce0008000f00 */
.L_x_237:
[----:B-1----:R1:W2:Y:S02]  /*a420*/  SYNCS.PHASECHK.TRANS64.TRYWAIT P0, [R4+URZ+0x270], R5 ;  /* 0x00027005040075a7 */ /* 0x0022a400080011ff */
[----:B--2---:R-:W-:Y:S05]  /*a430*/  @!P0 NANOSLEEP.SYNCS 0x989680 ;  /* 0x009896800000895d */ /* 0x004fea0003900000 */
[----:B------:R-:W2:Y:S02]  /*a440*/  @!P0 SYNCS.PHASECHK.TRANS64 P0, [R4+URZ+0x270], R5 ;  /* 0x00027005040085a7 */ /* 0x000ea400080010ff */
[----:B--2---:R-:W-:Y:S05]  /*a450*/  @!P0 BRA `(.L_x_237) ;  /* 0xfffffffc00f08947 */ /* 0x004fea000383ffff */
[----:B------:R-:W-:Y:S05]  /*a460*/  BRA `(.L_x_238) ;  /* 0xffffffa800c87947 */ /* 0x000fea000383ffff */
.L_x_95:
[----:B------:R-:W-:-:S07]  /*a470*/  MOV R4, UR22 ;  /* 0x0000001600047c02 */ /* 0x000fce0008000f00 */
.L_x_239:
[----:B-1----:R1:W2:Y:S02]  /*a480*/  SYNCS.PHASECHK.TRANS64.TRYWAIT P0, [R4+URZ+0x290], R5 ;  /* 0x00029005040075a7 */ /* 0x0022a400080011ff */
[----:B--2---:R-:W-:Y:S05]  /*a490*/  @!P0 NANOSLEEP.SYNCS 0x989680 ;  /* 0x009896800000895d */ /* 0x004fea0003900000 */
[----:B------:R-:W2:Y:S02]  /*a4a0*/  @!P0 SYNCS.PHASECHK.TRANS64 P0, [R4+URZ+0x290], R5 ;  /* 0x00029005040085a7 */ /* 0x000ea400080010ff */
[----:B--2---:R-:W-:Y:S05]  /*a4b0*/  @!P0 BRA `(.L_x_239) ;  /* 0xfffffffc00f08947 */ /* 0x004fea000383ffff */
[----:B------:R-:W-:Y:S05]  /*a4c0*/  BRA `(.L_x_94) ;  /* 0xffffffa800e87947 */ /* 0x000fea000383ffff */
.L_x_99:
[----:B-1----:R-:W-:Y:S07]  /*a4d0*/  MOV R4, UR10 ;  /* 0x0000000a00047c02 */ /* 0x002fee0008000f00 */
.L_x_240:
[----:B-1----:R1:W2:Y:S02]  /*a4e0*/  SYNCS.PHASECHK.TRANS64.TRYWAIT P0, [R4+URZ], R6 ;  /* 0x00000006040075a7 */ /* 0x0022a400080011ff */
[----:B--2---:R-:W-:Y:S05]  /*a4f0*/  @!P0 NANOSLEEP.SYNCS 0x989680 ;  /* 0x009896800000895d */ /* 0x004fea0003900000 */
[----:B------:R-:W2:Y:S02]  /*a500*/  @!P0 SYNCS.PHASECHK.TRANS64 P0, [R4+URZ], R6 ;  /* 0x00000006040085a7 */ /* 0x000ea400080010ff */
[----:B--2---:R-:W-:Y:S05]  /*a510*/  @!P0 BRA `(.L_x_240) ;  /* 0xfffffffc00f08947 */ /* 0x004fea000383ffff */
[----:B------:R-:W-:Y:S05]  /*a520*/  BRA `(.L_x_98) ;  /* 0xffffffac000c7947 */ /* 0x000fea000383ffff */
.L_x_103:
[----:B--2---:R-:W-:-:S07]  /*a530*/  MOV R0, UR4 ;  /* 0x0000000400007c02 */ /* 0x004fce0008000f00 */
.L_x_241:
[----:B-1----:R1:W2:Y:S02]  /*a540*/  SYNCS.PHASECHK.TRANS64.TRYWAIT P0, [R0+URZ], R2 ;  /* 0x00000002000075a7 */ /* 0x0022a400080011ff */
[----:B--2---:R-:W-:Y:S05]  /*a550*/  @!P0 NANOSLEEP.SYNCS 0x989680 ;  /* 0x009896800000895d */ /* 0x004fea0003900000 */
[----:B------:R-:W2:Y:S02]  /*a560*/  @!P0 SYNCS.PHASECHK.TRANS64 P0, [R0+URZ], R2 ;  /* 0x00000002000085a7 */ /* 0x000ea400080010ff */
[----:B--2---:R-:W-:Y:S05]  /*a570*/  @!P0 BRA `(.L_x_241) ;  /* 0xfffffffc00f08947 */ /* 0x004fea000383ffff */
[----:B------:R-:W-:Y:S05]  /*a580*/  BRA `(.L_x_242) ;  /* 0xffffffac00e47947 */ /* 0x000fea000383ffff */
.L_x_106:
[----:B------:R-:W-:-:S07]  /*a590*/  MOV R0, UR17 ;  /* 0x0000001100007c02 */ /* 0x000fce0008000f00 */
.L_x_243:
[----:B-1----:R1:W2:Y:S02]  /*a5a0*/  SYNCS.PHASECHK.TRANS64.TRYWAIT P1, [R0+URZ+0x2a0], R2 ;  /* 0x0002a002000075a7 */ /* 0x0022a400080211ff */
[----:B--2---:R-:W-:Y:S05]  /*a5b0*/  @!P1 NANOSLEEP.SYNCS 0x989680 ;  /* 0x009896800000995d */ /* 0x004fea0003900000 */
[----:B------:R-:W2:Y:S02]  /*a5c0*/  @!P1 SYNCS.PHASECHK.TRANS64 P1, [R0+URZ+0x2a0], R2 ;  /* 0x0002a002000095a7 */ /* 0x000ea400080210ff */
[----:B--2---:R-:W-:Y:S05]  /*a5d0*/  @!P1 BRA `(.L_x_243) ;  /* 0xfffffffc00f09947 */ /* 0x004fea000383ffff */
[----:B------:R-:W-:Y:S05]  /*a5e0*/  BRA `(.L_x_244) ;  /* 0xffffffb000307947 */ /* 0x000fea000383ffff */
.L_x_111:
[----:B------:R-:W-:Y:S07]  /*a5f0*/  MOV R0, UR31 ;  /* 0x0000001f00007c02 */ /* 0x000fee0008000f00 */
.L_x_245:
[----:B--2---:R2:W4:Y:S02]  /*a600*/  SYNCS.PHASECHK.TRANS64.TRYWAIT P0, [R0+URZ+0x270], R2 ;  /* 0x00027002000075a7 */ /* 0x00452400080011ff */
[----:B----4-:R-:W-:Y:S05]  /*a610*/  @!P0 NANOSLEEP.SYNCS 0x989680 ;  /* 0x009896800000895d */ /* 0x010fea0003900000 */
[----:B------:R-:W4:Y:S02]  /*a620*/  @!P0 SYNCS.PHASECHK.TRANS64 P0, [R0+URZ+0x270], R2 ;  /* 0x00027002000085a7 */ /* 0x000f2400080010ff */
[----:B----4-:R-:W-:Y:S05]  /*a630*/  @!P0 BRA `(.L_x_245) ;  /* 0xfffffffc00f08947 */ /* 0x010fea000383ffff */
[----:B------:R-:W-:Y:S05]  /*a640*/  BRA `(.L_x_246) ;  /* 0xffffffb400687947 */ /* 0x000fea000383ffff */
.L_x_114:
[----:B------:R-:W-:Y:S07]  /*a650*/  MOV R0, UR31 ;  /* 0x0000001f00007c02 */ /* 0x000fee0008000f00 */
.L_x_247:
[----:B-1----:R1:W2:Y:S02]  /*a660*/  SYNCS.PHASECHK.TRANS64.TRYWAIT P2, [R0+URZ+0x268], R2 ;  /* 0x00026802000075a7 */ /* 0x0022a400080411ff */
[----:B--2---:R-:W-:Y:S05]  /*a670*/  @!P2 NANOSLEEP.SYNCS 0x989680 ;  /* 0x009896800000a95d */ /* 0x004fea0003900000 */
[----:B------:R-:W2:Y:S02]  /*a680*/  @!P2 SYNCS.PHASECHK.TRANS64 P2, [R0+URZ+0x268], R2 ;  /* 0x000268020000a5a7 */ /* 0x000ea400080410ff */
[----:B--2---:R-:W-:Y:S05]  /*a690*/  @!P2 BRA `(.L_x_247) ;  /* 0xfffffffc00f0a947 */ /* 0x004fea000383ffff */
[----:B------:R-:W-:Y:S05]  /*a6a0*/  BRA `(.L_x_113) ;  /* 0xffffffb800c87947 */ /* 0x000fea000383ffff */
.L_x_117:
[----:B------:R-:W-:Y:S07]  /*a6b0*/  MOV R0, UR7 ;  /* 0x0000000700007c02 */ /* 0x000fee0008000f00 */
.L_x_248:
[----:B-1----:R1:W2:Y:S02]  /*a6c0*/  SYNCS.PHASECHK.TRANS64.TRYWAIT P1, [R0+URZ+0x248], R2 ;  /* 0x00024802000075a7 */ /* 0x0022a400080211ff */
[----:B--2---:R-:W-:Y:S05]  /*a6d0*/  @!P1 NANOSLEEP.SYNCS 0x989680 ;  /* 0x009896800000995d */ /* 0x004fea0003900000 */
[----:B------:R-:W2:Y:S02]  /*a6e0*/  @!P1 SYNCS.PHASECHK.TRANS64 P1, [R0+URZ+0x248], R2 ;  /* 0x00024802000095a7 */ /* 0x000ea400080210ff */
[----:B--2---:R-:W-:Y:S05]  /*a6f0*/  @!P1 BRA `(.L_x_248) ;  /* 0xfffffffc00f09947 */ /* 0x004fea000383ffff */
[----:B------:R-:W-:Y:S05]  /*a700*/  BRA `(.L_x_249) ;  /* 0xffffffbc00607947 */ /* 0x000fea000383ffff */
.L_x_118:
[----:B------:R-:W-:Y:S07]  /*a710*/  MOV R0, UR5 ;  /* 0x0000000500007c02 */ /* 0x000fee0008000f00 */
.L_x_250:
[----:B-1----:R1:W2:Y:S02]  /*a720*/  SYNCS.PHASECHK.TRANS64.TRYWAIT P0, [R0+URZ+0x248], R2 ;  /* 0x00024802000075a7 */ /* 0x0022a400080011ff */
[----:B--2---:R-:W-:Y:S05]  /*a730*/  @!P0 NANOSLEEP.SYNCS 0x989680 ;  /* 0x009896800000895d */ /* 0x004fea0003900000 */
[----:B------:R-:W2:Y:S02]  /*a740*/  @!P0 SYNCS.PHASECHK.TRANS64 P0, [R0+URZ+0x248], R2 ;  /* 0x00024802000085a7 */ /* 0x000ea400080010ff */
[----:B--2---:R-:W-:Y:S05]  /*a750*/  @!P0 BRA `(.L_x_250) ;  /* 0xfffffffc00f08947 */ /* 0x004fea000383ffff */
[----:B------:R-:W-:Y:S05]  /*a760*/  BRA `(.L_x_251) ;  /* 0xffffffbc00ec7947 */ /* 0x000fea000383ffff */
.L_x_120:
[----:B------:R-:W-:-:S07]  /*a770*/  MOV R0, UR4 ;  /* 0x0000000400007c02 */ /* 0x000fce0008000f00 */
.L_x_252:
[----:B-1----:R1:W3:Y:S02]  /*a780*/  SYNCS.PHASECHK.TRANS64.TRYWAIT P0, [R0+URZ], R2 ;  /* 0x00000002000075a7 */ /* 0x0022e400080011ff */
[----:B---3--:R-:W-:Y:S05]  /*a790*/  @!P0 NANOSLEEP.SYNCS 0x989680 ;  /* 0x009896800000895d */ /* 0x008fea0003900000 */
[----:B------:R-:W3:Y:S02]  /*a7a0*/  @!P0 SYNCS.PHASECHK.TRANS64 P0, [R0+URZ], R2 ;  /* 0x00000002000085a7 */ /* 0x000ee400080010ff */
[----:B---3--:R-:W-:Y:S05]  /*a7b0*/  @!P0 BRA `(.L_x_252) ;  /* 0xfffffffc00f08947 */ /* 0x008fea000383ffff */
[----:B------:R-:W-:Y:S05]  /*a7c0*/  BRA `(.L_x_253) ;  /* 0xffffffc0009c7947 */ /* 0x000fea000383ffff */
.L_x_121:
[----:B------:R-:W-:-:S07]  /*a7d0*/  MOV R0, UR5 ;  /* 0x0000000500007c02 */ /* 0x000fce0008000f00 */
.L_x_254:
[----:B-1----:R1:W2:Y:S02]  /*a7e0*/  SYNCS.PHASECHK.TRANS64.TRYWAIT P0, [R0+URZ], R2 ;  /* 0x00000002000075a7 */ /* 0x0022a400080011ff */
[----:B--2---:R-:W-:Y:S05]  /*a7f0*/  @!P0 NANOSLEEP.SYNCS 0x989680 ;  /* 0x009896800000895d */ /* 0x004fea0003900000 */
[----:B------:R-:W2:Y:S02]  /*a800*/  @!P0 SYNCS.PHASECHK.TRANS64 P0, [R0+URZ], R2 ;  /* 0x00000002000085a7 */ /* 0x000ea400080010ff */
[----:B--2---:R-:W-:Y:S05]  /*a810*/  @!P0 BRA `(.L_x_254) ;  /* 0xfffffffc00f08947 */ /* 0x004fea000383ffff */
[----:B------:R-:W-:Y:S05]  /*a820*/  BRA `(.L_x_255) ;  /* 0xffffffc000a87947 */ /* 0x000fea000383ffff */
.L_x_123:
[----:B------:R-:W-:Y:S07]  /*a830*/  MOV R0, UR45 ;  /* 0x0000002d00007c02 */ /* 0x000fee0008000f00 */
.L_x_256:
[----:B-1----:R1:W2:Y:S02]  /*a840*/  SYNCS.PHASECHK.TRANS64.TRYWAIT P0, [R0+URZ+0x270], R2 ;  /* 0x00027002000075a7 */ /* 0x0022a400080011ff */
[----:B--2---:R-:W-:Y:S05]  /*a850*/  @!P0 NANOSLEEP.SYNCS 0x989680 ;  /* 0x009896800000895d */ /* 0x004fea0003900000 */
[----:B------:R-:W2:Y:S02]  /*a860*/  @!P0 SYNCS.PHASECHK.TRANS64 P0, [R0+URZ+0x270], R2 ;  /* 0x00027002000085a7 */ /* 0x000ea400080010ff */
[----:B--2---:R-:W-:Y:S05]  /*a870*/  @!P0 BRA `(.L_x_256) ;  /* 0xfffffffc00f08947 */ /* 0x004fea000383ffff */
[----:B------:R-:W-:Y:S05]  /*a880*/  BRA `(.L_x_257) ;  /* 0xffffffc400907947 */ /* 0x000fea000383ffff */
.L_x_133:
[----:B-1----:R1:W3:Y:S02]  /*a890*/  SYNCS.PHASECHK.TRANS64.TRYWAIT P1, [R0+URZ+0x230], R2 ;  /* 0x00023002000075a7 */ /* 0x0022e400080211ff */
[----:B---3--:R-:W-:Y:S05]  /*a8a0*/  @!P1 NANOSLEEP.SYNCS 0x989680 ;  /* 0x009896800000995d */ /* 0x008fea0003900000 */
[----:B------:R-:W3:Y:S02]  /*a8b0*/  @!P1 SYNCS.PHASECHK.TRANS64 P1, [R0+URZ+0x230], R2 ;  /* 0x00023002000095a7 */ /* 0x000ee400080210ff */
[----:B---3--:R-:W-:Y:S05]  /*a8c0*/  @!P1 BRA `(.L_x_133) ;  /* 0xfffffffc00f09947 */ /* 0x008fea000383ffff */
[----:B------:R-:W-:Y:S05]  /*a8d0*/  BRA `(.L_x_132) ;  /* 0xffffffd400587947 */ /* 0x000fea000383ffff */
.L_x_135:
[----:B-1----:R1:W4:Y:S02]  /*a8e0*/  SYNCS.PHASECHK.TRANS64.TRYWAIT P0, [R59+URZ+0x280], R3 ;  /* 0x000280033b0075a7 */ /* 0x00232400080011ff */
[----:B----4-:R-:W-:Y:S05]  /*a8f0*/  @!P0 NANOSLEEP.SYNCS 0x989680 ;  /* 0x009896800000895d */ /* 0x010fea0003900000 */
[----:B------:R-:W4:Y:S02]  /*a900*/  @!P0 SYNCS.PHASECHK.TRANS64 P0, [R59+URZ+0x280], R3 ;  /* 0x000280033b0085a7 */ /* 0x000f2400080010ff */
[----:B----4-:R-:W-:Y:S05]  /*a910*/  @!P0 BRA `(.L_x_135) ;  /* 0xfffffffc00f08947 */ /* 0x010fea000383ffff */
[----:B------:R-:W-:Y:S05]  /*a920*/  BRA `(.L_x_134) ;  /* 0xffffffd400887947 */ /* 0x000fea000383ffff */
.L_x_146:
[----:B-1----:R1:W2:Y:S02]  /*a930*/  SYNCS.PHASECHK.TRANS64.TRYWAIT P0, [R3+URZ+0x230], R27 ;  /* 0x0002301b030075a7 */ /* 0x0022a400080011ff */
[----:B--2---:R-:W-:Y:S05]  /*a940*/  @!P0 NANOSLEEP.SYNCS 0x989680 ;  /* 0x009896800000895d */ /* 0x004fea0003900000 */
[----:B------:R-:W2:Y:S02]  /*a950*/  @!P0 SYNCS.PHASECHK.TRANS64 P0, [R3+URZ+0x230], R27 ;  /* 0x0002301b030085a7 */ /* 0x000ea400080010ff */
[----:B--2---:R-:W-:Y:S05]  /*a960*/  @!P0 BRA `(.L_x_146) ;  /* 0xfffffffc00f08947 */ /* 0x004fea000383ffff */
[----:B------:R-:W-:Y:S05]  /*a970*/  BRA `(.L_x_145) ;  /* 0xffffffdc00bc7947 */ /* 0x000fea000383ffff */
        .weak           $__internal_0_$__cuda_sm10x_tcgen05_guardrail_trap_col_being_dealloced_not_returned_by_alloc
        .type           $__internal_0_$__cuda_sm10x_tcgen05_guardrail_trap_col_being_dealloced_not_returned_by_alloc,@function
        .size           $__internal_0_$__cuda_sm10x_tcgen05_guardrail_trap_col_being_dealloced_not_returned_by_alloc,($__internal_1_$__cuda_sm10x_tcgen05_guardrail_trap_phase_invalid_during_alloc - $__internal_0_$__cuda_sm10x_tcgen05_guardrail_trap_col_being_dealloced_not_returned_by_alloc)
$__internal_0_$__cuda_sm10x_tcgen05_guardrail_trap_col_being_dealloced_not_returned_by_alloc:
[----:B------:R-:W-:Y:S05]  /*a980*/  BPT.TRAP 0x1 ;  /* 0x000000040000795c */ /* 0x000fea0000300000 */
[----:B------:R-:W-:-:S04]  /*a990*/  HFMA2 R3, -RZ, RZ, 0, 0 ;  /* 0x00000000ff037431 */ /* 0x000fc800000001ff */
[----:B------:R-:W-:Y:S05]  /*a9a0*/  RET.REL.NODEC R2 `(_ZN7cutlass13device_kernelINS_4conv6kernel13ConvUniversalINS1_16ConvProblemShapeILNS1_8OperatorE1ELi2EEENS1_10collective14CollectiveConvINS1_47MainloopSm100TmaUmmaWarpSpecializedImplicitGemmILS5_1ELi35ELi2ELi1ELi2EN4cute5tupleIJNSA_1CILi2EEENSC_ILi1EEESE_EEEEENSB_IJNSC_ILi128EEENSC_ILi64EEENSB_IJNSC_ILi32EEEEEEEEENS_10bfloat16_tESM_NSA_8TiledMMAINSA_8MMA_AtomIJNSA_26SM100_MMA_F16BF16_2x1SM_SSISM_SM_fLi128ELi64ELNSA_4UMMA5MajorE0ELSR_1ELNSQ_7ScaleInE0ELSS_0EEEEEENSA_6LayoutINSB_IJSE_SE_SE_EEENSB_IJNSC_ILi0EEESX_SX_EEEEENSB_IJNSA_10UnderscoreES10_S10_EEEEENS7_6detail27Sm100ImplicitGemmTileTraitsINSA_25SM100_TMA_2SM_LOAD_IM2COLENSA_14ComposedLayoutINSA_7SwizzleILi2ELi4ELi3EEENSA_18smem_ptr_flag_bitsILi16EEENSV_INSB_IJNSC_ILi8EEESJ_EEENSB_IJSJ_SE_EEEEEEEvEENS14_INSA_18SM100_TMA_2SM_LOADENS16_IS18_S1A_NSV_INSB_IJSJ_S1B_EEENSB_IJSE_SJ_EEEEEEEvEEEENS_8epilogue10collective18CollectiveEpilogueINS1O_23Sm100TmaWarpSpecializedILi3ELi2ELi16ELb1ELb0EEEJNSB_IJSI_SI_SK_EEENSB_IJNSV_ISI_SE_EENSV_INSB_IJNSC_ILi16EEESD_EEES1J_EEEEESM_NSB_IJNSB_IJlllEEESE_SX_EEESM_S20_NS1O_6fusion15FusionCallbacksIS1S_NS21_17LinearCombinationISM_fSM_fLNS_15FloatRoundStyleE2EEES1T_S1Y_JEEENSA_5SM1004TMEM4LOAD26SM100_TMEM_LOAD_32dp32b16xENSA_20SM90_TMA_LOAD_IM2COLENS16_INS17_ILi1ELi4ELi3EEES1A_NSV_INSB_IJS1B_S1V_EEENSB_IJS1V_SE_EEEEEEENSA_39AutoVectorizingCopyWithAssumedAlignmentILi128EEENSA_21SM90_TMA_STORE_IM2COLES2G_S2I_S2I_EEEvvEEEEvNT_6ParamsE) ;  /* 0xffffff5402947950 */ /* 0x000fea0003c3ffff */
        .weak           $__internal_1_$__cuda_sm10x_tcgen05_guardrail_trap_phase_invalid_during_alloc
        .type           $__internal_1_$__cuda_sm10x_tcgen05_guardrail_trap_phase_invalid_during_alloc,@function
        .size           $__internal_1_$__cuda_sm10x_tcgen05_guardrail_trap_phase_invalid_during_alloc,($__internal_2_$__cuda_sm10x_tcgen05_guardrail_trap_unallocated_columns_being_dealloced - $__internal_1_$__cuda_sm10x_tcgen05_guardrail_trap_phase_invalid_during_alloc)
$__internal_1_$__cuda_sm10x_tcgen05_guardrail_trap_phase_invalid_during_alloc:
[----:B------:R-:W-:Y:S05]  /*a9b0*/  BPT.TRAP 0x1 ;  /* 0x000000040000795c */ /* 0x000fea0000300000 */
[----:B------:R-:W-:-:S04]  /*a9c0*/  MOV R5, 0x0 ;  /* 0x0000000000057802 */ /* 0x000fc80000000f00 */
[----:B------:R-:W-:Y:S05]  /*a9d0*/  RET.REL.NODEC R4 `(_ZN7cutlass13device_kernelINS_4conv6kernel13ConvUniversalINS1_16ConvProblemShapeILNS1_8OperatorE1ELi2EEENS1_10collective14CollectiveConvINS1_47MainloopSm100TmaUmmaWarpSpecializedImplicitGemmILS5_1ELi35ELi2ELi1ELi2EN4cute5tupleIJNSA_1CILi2EEENSC_ILi1EEESE_EEEEENSB_IJNSC_ILi128EEENSC_ILi64EEENSB_IJNSC_ILi32EEEEEEEEENS_10bfloat16_tESM_NSA_8TiledMMAINSA_8MMA_AtomIJNSA_26SM100_MMA_F16BF16_2x1SM_SSISM_SM_fLi128ELi64ELNSA_4UMMA5MajorE0ELSR_1ELNSQ_7ScaleInE0ELSS_0EEEEEENSA_6LayoutINSB_IJSE_SE_SE_EEENSB_IJNSC_ILi0EEESX_SX_EEEEENSB_IJNSA_10UnderscoreES10_S10_EEEEENS7_6detail27Sm100ImplicitGemmTileTraitsINSA_25SM100_TMA_2SM_LOAD_IM2COLENSA_14ComposedLayoutINSA_7SwizzleILi2ELi4ELi3EEENSA_18smem_ptr_flag_bitsILi16EEENSV_INSB_IJNSC_ILi8EEESJ_EEENSB_IJSJ_SE_EEEEEEEvEENS14_INSA_18SM100_TMA_2SM_LOADENS16_IS18_S1A_NSV_INSB_IJSJ_S1B_EEENSB_IJSE_SJ_EEEEEEEvEEEENS_8epilogue10collective18CollectiveEpilogueINS1O_23Sm100TmaWarpSpecializedILi3ELi2ELi16ELb1ELb0EEEJNSB_IJSI_SI_SK_EEENSB_IJNSV_ISI_SE_EENSV_INSB_IJNSC_ILi16EEESD_EEES1J_EEEEESM_NSB_IJNSB_IJlllEEESE_SX_EEESM_S20_NS1O_6fusion15FusionCallbacksIS1S_NS21_17LinearCombinationISM_fSM_fLNS_15FloatRoundStyleE2EEES1T_S1Y_JEEENSA_5SM1004TMEM4LOAD26SM100_TMEM_LOAD_32dp32b16xENSA_20SM90_TMA_LOAD_IM2COLENS16_INS17_ILi1ELi4ELi3EEES1A_NSV_INSB_IJS1B_S1V_EEENSB_IJS1V_SE_EEEEEEENSA_39AutoVectorizingCopyWithAssumedAlignmentILi128EEENSA_21SM90_TMA_STORE_IM2COLES2G_S2I_S2I_EEEvvEEEEvNT_6ParamsE) ;  /* 0xffffff5404887950 */ /* 0x000fea0003c3ffff */
        .weak           $__internal_2_$__cuda_sm10x_tcgen05_guardrail_trap_unallocated_columns_being_dealloced
        .type           $__internal_2_$__cuda_sm10x_tcgen05_guardrail_trap_unallocated_columns_being_dealloced,@function
        .size           $__internal_2_$__cuda_sm10x_tcgen05_guardrail_trap_unallocated_columns_being_dealloced,(.L_x_259 - $__internal_2_$__cuda_sm10x_tcgen05_guardrail_trap_unallocated_columns_being_dealloced)
$__internal_2_$__cuda_sm10x_tcgen05_guardrail_trap_unallocated_columns_being_dealloced:
[----:B------:R-:W-:Y:S05]  /*a9e0*/  BPT.TRAP 0x1 ;  /* 0x000000040000795c */ /* 0x000fea0000300000 */
[----:B------:R-:W-:-:S04]  /*a9f0*/  HFMA2 R3, -RZ, RZ, 0, 0 ;  /* 0x00000000ff037431 */ /* 0x000fc800000001ff */
[----:B------:R-:W-:Y:S05]  /*aa00*/  RET.REL.NODEC R2 `(_ZN7cutlass13device_kernelINS_4conv6kernel13ConvUniversalINS1_16ConvProblemShapeILNS1_8OperatorE1ELi2EEENS1_10collective14CollectiveConvINS1_47MainloopSm100TmaUmmaWarpSpecializedImplicitGemmILS5_1ELi35ELi2ELi1ELi2EN4cute5tupleIJNSA_1CILi2EEENSC_ILi1EEESE_EEEEENSB_IJNSC_ILi128EEENSC_ILi64EEENSB_IJNSC_ILi32EEEEEEEEENS_10bfloat16_tESM_NSA_8TiledMMAINSA_8MMA_AtomIJNSA_26SM100_MMA_F16BF16_2x1SM_SSISM_SM_fLi128ELi64ELNSA_4UMMA5MajorE0ELSR_1ELNSQ_7ScaleInE0ELSS_0EEEEEENSA_6LayoutINSB_IJSE_SE_SE_EEENSB_IJNSC_ILi0EEESX_SX_EEEEENSB_IJNSA_10UnderscoreES10_S10_EEEEENS7_6detail27Sm100ImplicitGemmTileTraitsINSA_25SM100_TMA_2SM_LOAD_IM2COLENSA_14ComposedLayoutINSA_7SwizzleILi2ELi4ELi3EEENSA_18smem_ptr_flag_bitsILi16EEENSV_INSB_IJNSC_ILi8EEESJ_EEENSB_IJSJ_SE_EEEEEEEvEENS14_INSA_18SM100_TMA_2SM_LOADENS16_IS18_S1A_NSV_INSB_IJSJ_S1B_EEENSB_IJSE_SJ_EEEEEEEvEEEENS_8epilogue10collective18CollectiveEpilogueINS1O_23Sm100TmaWarpSpecializedILi3ELi2ELi16ELb1ELb0EEEJNSB_IJSI_SI_SK_EEENSB_IJNSV_ISI_SE_EENSV_INSB_IJNSC_ILi16EEESD_EEES1J_EEEEESM_NSB_IJNSB_IJlllEEESE_SX_EEESM_S20_NS1O_6fusion15FusionCallbacksIS1S_NS21_17LinearCombinationISM_fSM_fLNS_15FloatRoundStyleE2EEES1T_S1Y_JEEENSA_5SM1004TMEM4LOAD26SM100_TMEM_LOAD_32dp32b16xENSA_20SM90_TMA_LOAD_IM2COLENS16_INS17_ILi1ELi4ELi3EEES1A_NSV_INSB_IJS1B_S1V_EEENSB_IJS1V_SE_EEEEEEENSA_39AutoVectorizingCopyWithAssumedAlignmentILi128EEENSA_21SM90_TMA_STORE_IM2COLES2G_S2I_S2I_EEEvvEEEEvNT_6ParamsE) ;  /* 0xffffff54027c7950 */ /* 0x000fea0003c3ffff */
.L_x_258:
[----:B------:R-:W-:-:S00]  /*aa10*/  BRA `(.L_x_258) ;  /* 0xfffffffc00fc7947 */ /* 0x000fc0000383ffff */
[----:B------:R-:W-:-:S00]  /*aa20*/  NOP ;  /* 0x0000000000007918 */ /* 0x000fc00000000000 */
        /* <DEDUP_REMOVED lines=13> */
.L_x_259:


//--------------------- .nv.global.init           --------------------------
	.section	.nv.global.init,"aw",@progbits
.nv.global.init:
	.type		$str$29,@object
	.size		$str$29,($str$30 - $str$29)
$str$29:
        /*0000*/ 	.byte	0x28, 0x61, 0x64, 0x64, 0x72, 0x65, 0x73, 0x73, 0x20, 0x26, 0x20, 0x6d, 0x61, 0x73, 0x6b, 0x29
        /*0010*/ 	.byte	0x20, 0x3d, 0x3d, 0x20, 0x30, 0x00
	.type		$str$30,@object
	.size		$str$30,($str$28 - $str$30)
$str$30:
        /*0016*/ 	.byte	0x2f, 0x74, 0x6d, 0x70, 0x2f, 0x63, 0x75, 0x74, 0x6c, 0x61, 0x73, 0x73, 0x5f, 0x73, 0x77, 0x65
        /*0026*/ 	.byte	0x65, 0x70, 0x5f, 0x73, 0x72, 0x63, 0x2f, 0x69, 0x6e, 0x63, 0x6c, 0x75, 0x64, 0x65, 0x2f, 0x63
        /*0036*/ 	.byte	0x75, 0x74, 0x65, 0x2f, 0x70, 0x6f, 0x69, 0x6e, 0x74, 0x65, 0x72, 0x5f, 0x66, 0x6c, 0x61, 0x67
        /*0046*/ 	.byte	0x67, 0x65, 0x64, 0x2e, 0x68, 0x70, 0x70, 0x00
	.type		$str$28,@object
	.size		$str$28,($str$27 - $str$28)
$str$28:
        /*004e*/ 	.byte	0x2f, 0x74, 0x6d, 0x70, 0x2f, 0x63, 0x75, 0x74, 0x6c, 0x61, 0x73, 0x73, 0x5f, 0x73, 0x77, 0x65
        /*005e*/ 	.byte	0x65, 0x70, 0x5f, 0x73, 0x72, 0x63, 0x2f, 0x69, 0x6e, 0x63, 0x6c, 0x75, 0x64, 0x65, 0x2f, 0x63
        /*006e*/ 	.byte	0x75, 0x74, 0x65, 0x2f, 0x61, 0x74, 0x6f, 0x6d, 0x2f, 0x63, 0x6f, 0x70, 0x79, 0x5f, 0x74, 0x72
        /*007e*/ 	.byte	0x61, 0x69, 0x74, 0x73, 0x5f, 0x73, 0x6d, 0x31, 0x30, 0x30, 0x2e, 0x68, 0x70, 0x70, 0x00
	.type		$str$27,@object
	.size		$str$27,(__unnamed_1 - $str$27)
$str$27:
        /*008d*/ 	.byte	0x28, 0x28, 0x75, 0x69, 0x6e, 0x74, 0x33, 0x32, 0x5f, 0x74, 0x28, 0x74, 0x68, 0x72, 0x65, 0x61
        /*009d*/ 	.byte	0x64, 0x49, 0x64, 0x78, 0x2e, 0x78, 0x29, 0x20, 0x2f, 0x20, 0x33, 0x32, 0x29, 0x20, 0x25, 0x20
        /*00ad*/ 	.byte	0x34, 0x29, 0x20, 0x3d, 0x3d, 0x20, 0x28, 0x28, 0x28, 0x74, 0x6d, 0x65, 0x6d, 0x5f, 0x61, 0x64
        /*00bd*/ 	.byte	0x64, 0x72, 0x20, 0x3e, 0x3e, 0x20, 0x31, 0x36, 0x29, 0x20, 0x2f, 0x20, 0x33, 0x32, 0x29, 0x20
        /*00cd*/ 	.byte	0x25, 0x20, 0x34, 0x29, 0x00
	.type		__unnamed_1,@object
	.size		__unnamed_1,(__unnamed_2 - __unnamed_1)
__unnamed_1:
        /*00d2*/ 	.byte	0x61, 0x75, 0x74, 0x6f, 0x20, 0x63, 0x75, 0x74, 0x65, 0x3a, 0x3a, 0x61, 0x73, 0x5f, 0x70, 0x6f
        /* <DEDUP_REMOVED lines=24> */
        /*0262*/ 	.byte	0x43, 0x3c, 0x32, 0x30, 0x34, 0x38, 0x3e, 0x3e, 0x3e, 0x3e, 0x5d, 0x00
	.type		__unnamed_2,@object
	.size		__unnamed_2,(.L_2 - __unnamed_2)
__unnamed_2:
        /* <DEDUP_REMOVED lines=40> */
        /*04ee*/ 	.byte	0x3a, 0x3a, 0x43, 0x3c, 0x30, 0x3e, 0x3e, 0x3e, 0x3e, 0x5d, 0x00
.L_2:


//--------------------- .nv.shared._ZN7cutlass13device_kernelINS_4conv6kernel13ConvUniversalINS1_16ConvProblemShapeILNS1_8OperatorE1ELi2EEENS1_10collective14CollectiveConvINS1_47MainloopSm100TmaUmmaWarpSpecializedImplicitGemmILS5_1ELi35ELi2ELi1ELi2EN4cute5tupleIJNSA_1CILi2EEENSC_ILi1EEESE_EEEEENSB_IJNSC_ILi128EEENSC_ILi64EEENSB_IJNSC_ILi32EEEEEEEEENS_10bfloat16_tESM_NSA_8TiledMMAINSA_8MMA_AtomIJNSA_26SM100_MMA_F16BF16_2x1SM_SSISM_SM_fLi128ELi64ELNSA_4UMMA5MajorE0ELSR_1ELNSQ_7ScaleInE0ELSS_0EEEEEENSA_6LayoutINSB_IJSE_SE_SE_EEENSB_IJNSC_ILi0EEESX_SX_EEEEENSB_IJNSA_10UnderscoreES10_S10_EEEEENS7_6detail27Sm100ImplicitGemmTileTraitsINSA_25SM100_TMA_2SM_LOAD_IM2COLENSA_14ComposedLayoutINSA_7SwizzleILi2ELi4ELi3EEENSA_18smem_ptr_flag_bitsILi16EEENSV_INSB_IJNSC_ILi8EEESJ_EEENSB_IJSJ_SE_EEEEEEEvEENS14_INSA_18SM100_TMA_2SM_LOADENS16_IS18_S1A_NSV_INSB_IJSJ_S1B_EEENSB_IJSE_SJ_EEEEEEEvEEEENS_8epilogue10collective18CollectiveEpilogueINS1O_23Sm100TmaWarpSpecializedILi3ELi2ELi16ELb1ELb0EEEJNSB_IJSI_SI_SK_EEENSB_IJNSV_ISI_SE_EENSV_INSB_IJNSC_ILi16EEESD_EEES1J_EEEEESM_NSB_IJNSB_IJlllEEESE_SX_EEESM_S20_NS1O_6fusion15FusionCallbacksIS1S_NS21_17LinearCombinationISM_fSM_fLNS_15FloatRoundStyleE2EEES1T_S1Y_JEEENSA_5SM1004TMEM4LOAD26SM100_TMEM_LOAD_32dp32b16xENSA_20SM90_TMA_LOAD_IM2COLENS16_INS17_ILi1ELi4ELi3EEES1A_NSV_INSB_IJS1B_S1V_EEENSB_IJS1V_SE_EEEEEEENSA_39AutoVectorizingCopyWithAssumedAlignmentILi128EEENSA_21SM90_TMA_STORE_IM2COLES2G_S2I_S2I_EEEvvEEEEvNT_6ParamsE --------------------------
	.section	.nv.shared._ZN7cutlass13device_kernelINS_4conv6kernel13ConvUniversalINS1_16ConvProblemShapeILNS1_8OperatorE1ELi2EEENS1_10collective14CollectiveConvINS1_47MainloopSm100TmaUmmaWarpSpecializedImplicitGemmILS5_1ELi35ELi2ELi1ELi2EN4cute5tupleIJNSA_1CILi2EEENSC_ILi1EEESE_EEEEENSB_IJNSC_ILi128EEENSC_ILi64EEENSB_IJNSC_ILi32EEEEEEEEENS_10bfloat16_tESM_NSA_8TiledMMAINSA_8MMA_AtomIJNSA_26SM100_MMA_F16BF16_2x1SM_SSISM_SM_fLi128ELi64ELNSA_4UMMA5MajorE0ELSR_1ELNSQ_7ScaleInE0ELSS_0EEEEEENSA_6LayoutINSB_IJSE_SE_SE_EEENSB_IJNSC_ILi0EEESX_SX_EEEEENSB_IJNSA_10UnderscoreES10_S10_EEEEENS7_6detail27Sm100ImplicitGemmTileTraitsINSA_25SM100_TMA_2SM_LOAD_IM2COLENSA_14ComposedLayoutINSA_7SwizzleILi2ELi4ELi3EEENSA_18smem_ptr_flag_bitsILi16EEENSV_INSB_IJNSC_ILi8EEESJ_EEENSB_IJSJ_SE_EEEEEEEvEENS14_INSA_18SM100_TMA_2SM_LOADENS16_IS18_S1A_NSV_INSB_IJSJ_S1B_EEENSB_IJSE_SJ_EEEEEEEvEEEENS_8epilogue10collective18CollectiveEpilogueINS1O_23Sm100TmaWarpSpecializedILi3ELi2ELi16ELb1ELb0EEEJNSB_IJSI_SI_SK_EEENSB_IJNSV_ISI_SE_EENSV_INSB_IJNSC_ILi16EEESD_EEES1J_EEEEESM_NSB_IJNSB_IJlllEEESE_SX_EEESM_S20_NS1O_6fusion15FusionCallbacksIS1S_NS21_17LinearCombinationISM_fSM_fLNS_15FloatRoundStyleE2EEES1T_S1Y_JEEENSA_5SM1004TMEM4LOAD26SM100_TMEM_LOAD_32dp32b16xENSA_20SM90_TMA_LOAD_IM2COLENS16_INS17_ILi1ELi4ELi3EEES1A_NSV_INSB_IJS1B_S1V_EEENSB_IJS1V_SE_EEEEEEENSA_39AutoVectorizingCopyWithAssumedAlignmentILi128EEENSA_21SM90_TMA_STORE_IM2COLES2G_S2I_S2I_EEEvvEEEEvNT_6ParamsE,"aw",@nobits
	.sectionflags	@""
	.align	16
	.zero		1024


//--------------------- .nv.shared.reserved.0     --------------------------
	.section	.nv.shared.reserved.0,"aw",@nobits
	.weak		__nv_reservedSMEM_offset_0_alias
	.size		__nv_reservedSMEM_offset_0_alias, 0, 64
	.other		__nv_reservedSMEM_offset_0_alias,@"STO_CUDA_RESERVED_SHARED STV_DEFAULT"
__nv_reservedSMEM_offset_0_alias:
	.zero		0
.nv.shared.reserved.0:
	.zero		64
	.weak		__nv_reservedSMEM_tcgen05_partition
	.type		__nv_reservedSMEM_tcgen05_partition,@object
	.size		__nv_reservedSMEM_tcgen05_partition,(.L_0 - __nv_reservedSMEM_tcgen05_partition)
__nv_reservedSMEM_tcgen05_partition:
	.zero		32
.L_0:


//--------------------- .nv.global                --------------------------
	.section	.nv.global,"aw",@nobits
.nv.global:
	.type		_ZN39_INTERNAL_db697a17_4_k_cu_65c54aca_32254cute1_E,@object
	.size		_ZN39_INTERNAL_db697a17_4_k_cu_65c54aca_32254cute1_E,(_ZN39_INTERNAL_db697a17_4_k_cu_65c54aca_32254cuda3std3__45__cpo6cbeginE - _ZN39_INTERNAL_db697a17_4_k_cu_65c54aca_32254cute1_E)
_ZN39_INTERNAL_db697a17_4_k_cu_65c54aca_32254cute1_E:
	.zero		1
	.type		_ZN39_INTERNAL_db697a17_4_k_cu_65c54aca_32254cuda3std3__45__cpo6cbeginE,@object
	.size		_ZN39_INTERNAL_db697a17_4_k_cu_65c54aca_32254cuda3std3__45__cpo6cbeginE,(_ZN39_INTERNAL_db697a17_4_k_cu_65c54aca_32254cuda3std3__48in_placeE - _ZN39_INTERNAL_db697a17_4_k_cu_65c54aca_32254cuda3std3__45__cpo6cbeginE)
_ZN39_INTERNAL_db697a17_4_k_cu_65c54aca_32254cuda3std3__45__cpo6cbeginE:
	.zero		1
	.type		_ZN39_INTERNAL_db697a17_4_k_cu_65c54aca_32254cuda3std3__48in_placeE,@object
	.size		_ZN39_INTERNAL_db697a17_4_k_cu_65c54aca_32254cuda3std3__48in_placeE,(_ZN39_INTERNAL_db697a17_4_k_cu_65c54aca_32254cuda3std6ranges3__45__cpo9iter_moveE - _ZN39_INTERNAL_db697a17_4_k_cu_65c54aca_32254cuda3std3__48in_placeE)
_ZN39_INTERNAL_db697a17_4_k_cu_65c54aca_32254cuda3std3__48in_placeE:
	.zero		1
	.type		_ZN39_INTERNAL_db697a17_4_k_cu_65c54aca_32254cuda3std6ranges3__45__cpo9iter_moveE,@object
	.size		_ZN39_INTERNAL_db697a17_4_k_cu_65c54aca_32254cuda3std6ranges3__45__cpo9iter_moveE,(_ZN39_INTERNAL_db697a17_4_k_cu_65c54aca_32254cuda3std3__45__cpo5beginE - _ZN39_INTERNAL_db697a17_4_k_cu_65c54aca_32254cuda3std6ranges3__45__cpo9iter_moveE)
_ZN39_INTERNAL_db697a17_4_k_cu_65c54aca_32254cuda3std6ranges3__45__cpo9iter_moveE:
	.zero		1
	.type		_ZN39_INTERNAL_db697a17_4_k_cu_65c54aca_32254cuda3std3__45__cpo5beginE,@object
	.size		_ZN39_INTERNAL_db697a17_4_k_cu_65c54aca_32254cuda3std3__45__cpo5beginE,(_ZN39_INTERNAL_db697a17_4_k_cu_65c54aca_32254cuda3std3__441_GLOBAL__N__db697a17_4_k_cu_65c54aca_32256ignoreE - _ZN39_INTERNAL_db697a17_4_k_cu_65c54aca_32254cuda3std3__45__cpo5beginE)
_ZN39_INTERNAL_db697a17_4_k_cu_65c54aca_32254cuda3std3__45__cpo5beginE:
	.zero		1
	.type		_ZN39_INTERNAL_db697a17_4_k_cu_65c54aca_32254cuda3std3__441_GLOBAL__N__db697a17_4_k_cu_65c54aca_32256ignoreE,@object
	.size		_ZN39_INTERNAL_db697a17_4_k_cu_65c54aca_32254cuda3std3__441_GLOBAL__N__db697a17_4_k_cu_65c54aca_32256ignoreE,(_ZN39_INTERNAL_db697a17_4_k_cu_65c54aca_32254cute7productE - _ZN39_INTERNAL_db697a17_4_k_cu_65c54aca_32254cuda3std3__441_GLOBAL__N__db697a17_4_k_cu_65c54aca_32256ignoreE)
_ZN39_INTERNAL_db697a17_4_k_cu_65c54aca_32254cuda3std3__441_GLOBAL__N__db697a17_4_k_cu_65c54aca_32256ignoreE:
	.zero		1
	.type		_ZN39_INTERNAL_db697a17_4_k_cu_65c54aca_32254cute7productE,@object
	.size		_ZN39_INTERNAL_db697a17_4_k_cu_65c54aca_32254cute7productE,(_ZN39_INTERNAL_db697a17_4_k_cu_65c54aca_32254cuda3std3__45__cpo3endE - _ZN39_INTERNAL_db697a17_4_k_cu_65c54aca_32254cute7productE)
_ZN39_INTERNAL_db697a17_4_k_cu_65c54aca_32254cute7productE:
	.zero		1
	.type		_ZN39_INTERNAL_db697a17_4_k_cu_65c54aca_32254cuda3std3__45__cpo3endE,@object
	.size		_ZN39_INTERNAL_db697a17_4_k_cu_65c54aca_32254cuda3std3__45__cpo3endE,(_ZN39_INTERNAL_db697a17_4_k_cu_65c54aca_32254cuda3std3__419piecewise_constructE - _ZN39_INTERNAL_db697a17_4_k_cu_65c54aca_32254cuda3std3__45__cpo3endE)
_ZN39_INTERNAL_db697a17_4_k_cu_65c54aca_32254cuda3std3__45__cpo3endE:
	.zero		1
	.type		_ZN39_INTERNAL_db697a17_4_k_cu_65c54aca_32254cuda3std3__419piecewise_constructE,@object
	.size		_ZN39_INTERNAL_db697a17_4_k_cu_65c54aca_32254cuda3std3__419piecewise_constructE,(_ZN39_INTERNAL_db697a17_4_k_cu_65c54aca_32254cuda3std3__45__cpo4cendE - _ZN39_INTERNAL_db697a17_4_k_cu_65c54aca_32254cuda3std3__419piecewise_constructE)
_ZN39_INTERNAL_db697a17_4_k_cu_65c54aca_32254cuda3std3__419piecewise_constructE:
	.zero		1
	.type		_ZN39_INTERNAL_db697a17_4_k_cu_65c54aca_32254cuda3std3__45__cpo4cendE,@object
	.size		_ZN39_INTERNAL_db697a17_4_k_cu_65c54aca_32254cuda3std3__45__cpo4cendE,(_ZN39_INTERNAL_db697a17_4_k_cu_65c54aca_32254cuda3std6ranges3__45__cpo4swapE - _ZN39_INTERNAL_db697a17_4_k_cu_65c54aca_32254cuda3std3__45__cpo4cendE)
_ZN39_INTERNAL_db697a17_4_k_cu_65c54aca_32254cuda3std3__45__cpo4cendE:
	.zero		1
	.type		_ZN39_INTERNAL_db697a17_4_k_cu_65c54aca_32254cuda3std6ranges3__45__cpo4swapE,@object
	.size		_ZN39_INTERNAL_db697a17_4_k_cu_65c54aca_32254cuda3std6ranges3__45__cpo4swapE,(.L_10 - _ZN39_INTERNAL_db697a17_4_k_cu_65c54aca_32254cuda3std6ranges3__45__cpo4swapE)
_ZN39_INTERNAL_db697a17_4_k_cu_65c54aca_32254cuda3std6ranges3__45__cpo4swapE:
	.zero		1
.L_10:


//--------------------- .nv.constant0._ZN7cutlass13device_kernelINS_4conv6kernel13ConvUniversalINS1_16ConvProblemShapeILNS1_8OperatorE1ELi2EEENS1_10collective14CollectiveConvINS1_47MainloopSm100TmaUmmaWarpSpecializedImplicitGemmILS5_1ELi35ELi2ELi1ELi2EN4cute5tupleIJNSA_1CILi2EEENSC_ILi1EEESE_EEEEENSB_IJNSC_ILi128EEENSC_ILi64EEENSB_IJNSC_ILi32EEEEEEEEENS_10bfloat16_tESM_NSA_8TiledMMAINSA_8MMA_AtomIJNSA_26SM100_MMA_F16BF16_2x1SM_SSISM_SM_fLi128ELi64ELNSA_4UMMA5MajorE0ELSR_1ELNSQ_7ScaleInE0ELSS_0EEEEEENSA_6LayoutINSB_IJSE_SE_SE_EEENSB_IJNSC_ILi0EEESX_SX_EEEEENSB_IJNSA_10UnderscoreES10_S10_EEEEENS7_6detail27Sm100ImplicitGemmTileTraitsINSA_25SM100_TMA_2SM_LOAD_IM2COLENSA_14ComposedLayoutINSA_7SwizzleILi2ELi4ELi3EEENSA_18smem_ptr_flag_bitsILi16EEENSV_INSB_IJNSC_ILi8EEESJ_EEENSB_IJSJ_SE_EEEEEEEvEENS14_INSA_18SM100_TMA_2SM_LOADENS16_IS18_S1A_NSV_INSB_IJSJ_S1B_EEENSB_IJSE_SJ_EEEEEEEvEEEENS_8epilogue10collective18CollectiveEpilogueINS1O_23Sm100TmaWarpSpecializedILi3ELi2ELi16ELb1ELb0EEEJNSB_IJSI_SI_SK_EEENSB_IJNSV_ISI_SE_EENSV_INSB_IJNSC_ILi16EEESD_EEES1J_EEEEESM_NSB_IJNSB_IJlllEEESE_SX_EEESM_S20_NS1O_6fusion15FusionCallbacksIS1S_NS21_17LinearCombinationISM_fSM_fLNS_15FloatRoundStyleE2EEES1T_S1Y_JEEENSA_5SM1004TMEM4LOAD26SM100_TMEM_LOAD_32dp32b16xENSA_20SM90_TMA_LOAD_IM2COLENS16_INS17_ILi1ELi4ELi3EEES1A_NSV_INSB_IJS1B_S1V_EEENSB_IJS1V_SE_EEEEEEENSA_39AutoVectorizingCopyWithAssumedAlignmentILi128EEENSA_21SM90_TMA_STORE_IM2COLES2G_S2I_S2I_EEEvvEEEEvNT_6ParamsE --------------------------
	.section	.nv.constant0._ZN7cutlass13device_kernelINS_4conv6kernel13ConvUniversalINS1_16ConvProblemShapeILNS1_8OperatorE1ELi2EEENS1_10collective14CollectiveConvINS1_47MainloopSm100TmaUmmaWarpSpecializedImplicitGemmILS5_1ELi35ELi2ELi1ELi2EN4cute5tupleIJNSA_1CILi2EEENSC_ILi1EEESE_EEEEENSB_IJNSC_ILi128EEENSC_ILi64EEENSB_IJNSC_ILi32EEEEEEEEENS_10bfloat16_tESM_NSA_8TiledMMAINSA_8MMA_AtomIJNSA_26SM100_MMA_F16BF16_2x1SM_SSISM_SM_fLi128ELi64ELNSA_4UMMA5MajorE0ELSR_1ELNSQ_7ScaleInE0ELSS_0EEEEEENSA_6LayoutINSB_IJSE_SE_SE_EEENSB_IJNSC_ILi0EEESX_SX_EEEEENSB_IJNSA_10UnderscoreES10_S10_EEEEENS7_6detail27Sm100ImplicitGemmTileTraitsINSA_25SM100_TMA_2SM_LOAD_IM2COLENSA_14ComposedLayoutINSA_7SwizzleILi2ELi4ELi3EEENSA_18smem_ptr_flag_bitsILi16EEENSV_INSB_IJNSC_ILi8EEESJ_EEENSB_IJSJ_SE_EEEEEEEvEENS14_INSA_18SM100_TMA_2SM_LOADENS16_IS18_S1A_NSV_INSB_IJSJ_S1B_EEENSB_IJSE_SJ_EEEEEEEvEEEENS_8epilogue10collective18CollectiveEpilogueINS1O_23Sm100TmaWarpSpecializedILi3ELi2ELi16ELb1ELb0EEEJNSB_IJSI_SI_SK_EEENSB_IJNSV_ISI_SE_EENSV_INSB_IJNSC_ILi16EEESD_EEES1J_EEEEESM_NSB_IJNSB_IJlllEEESE_SX_EEESM_S20_NS1O_6fusion15FusionCallbacksIS1S_NS21_17LinearCombinationISM_fSM_fLNS_15FloatRoundStyleE2EEES1T_S1Y_JEEENSA_5SM1004TMEM4LOAD26SM100_TMEM_LOAD_32dp32b16xENSA_20SM90_TMA_LOAD_IM2COLENS16_INS17_ILi1ELi4ELi3EEES1A_NSV_INSB_IJS1B_S1V_EEENSB_IJS1V_SE_EEEEEEENSA_39AutoVectorizingCopyWithAssumedAlignmentILi128EEENSA_21SM90_TMA_STORE_IM2COLES2G_S2I_S2I_EEEvvEEEEvNT_6ParamsE,"a",@progbits
	.sectionflags	@""
	.align	4
.nv.constant0._ZN7cutlass13device_kernelINS_4conv6kernel13ConvUniversalINS1_16ConvProblemShapeILNS1_8OperatorE1ELi2EEENS1_10collective14CollectiveConvINS1_47MainloopSm100TmaUmmaWarpSpecializedImplicitGemmILS5_1ELi35ELi2ELi1ELi2EN4cute5tupleIJNSA_1CILi2EEENSC_ILi1EEESE_EEEEENSB_IJNSC_ILi128EEENSC_ILi64EEENSB_IJNSC_ILi32EEEEEEEEENS_10bfloat16_tESM_NSA_8TiledMMAINSA_8MMA_AtomIJNSA_26SM100_MMA_F16BF16_2x1SM_SSISM_SM_fLi128ELi64ELNSA_4UMMA5MajorE0ELSR_1ELNSQ_7ScaleInE0ELSS_0EEEEEENSA_6LayoutINSB_IJSE_SE_SE_EEENSB_IJNSC_ILi0EEESX_SX_EEEEENSB_IJNSA_10UnderscoreES10_S10_EEEEENS7_6detail27Sm100ImplicitGemmTileTraitsINSA_25SM100_TMA_2SM_LOAD_IM2COLENSA_14ComposedLayoutINSA_7SwizzleILi2ELi4ELi3EEENSA_18smem_ptr_flag_bitsILi16EEENSV_INSB_IJNSC_ILi8EEESJ_EEENSB_IJSJ_SE_EEEEEEEvEENS14_INSA_18SM100_TMA_2SM_LOADENS16_IS18_S1A_NSV_INSB_IJSJ_S1B_EEENSB_IJSE_SJ_EEEEEEEvEEEENS_8epilogue10collective18CollectiveEpilogueINS1O_23Sm100TmaWarpSpecializedILi3ELi2ELi16ELb1ELb0EEEJNSB_IJSI_SI_SK_EEENSB_IJNSV_ISI_SE_EENSV_INSB_IJNSC_ILi16EEESD_EEES1J_EEEEESM_NSB_IJNSB_IJlllEEESE_SX_EEESM_S20_NS1O_6fusion15FusionCallbacksIS1S_NS21_17LinearCombinationISM_fSM_fLNS_15FloatRoundStyleE2EEES1T_S1Y_JEEENSA_5SM1004TMEM4LOAD26SM100_TMEM_LOAD_32dp32b16xENSA_20SM90_TMA_LOAD_IM2COLENS16_INS17_ILi1ELi4ELi3EEES1A_NSV_INSB_IJS1B_S1V_EEENSB_IJS1V_SE_EEEEEEENSA_39AutoVectorizingCopyWithAssumedAlignmentILi128EEENSA_21SM90_TMA_STORE_IM2COLES2G_S2I_S2I_EEEvvEEEEvNT_6ParamsE:
	.zero		2944


//--------------------- SYMBOLS --------------------------

	.type		.nv.reservedSmem.offset0,@object
	.size		.nv.reservedSmem.offset0,0x4
	.type		.nv.reservedSmem.cap,@object
	.size		.nv.reservedSmem.cap,0x4
	.type		__assertfail,@function
